//
// Generated by NVIDIA NVVM Compiler
//
// Compiler Build ID: CL-36424714
// Cuda compilation tools, release 13.0, V13.0.88
// Based on NVVM 20.0.0
//

.version 9.0
.target sm_100
.address_size 64

	// .globl	_Z16radix_sort_blockPjS_S_jS_j
// _ZZN3cub18CUB_300001_SM_10006detail4scan16DeviceScanKernelINS2_10policy_hubIjjjjN4cuda3std3__44plusIvEEE10Policy1000EPjSC_NS0_13ScanTileStateIjLb1EEES9_NS1_10InputValueIjSC_EEjjLb0EjEEvT0_T1_T2_iT3_T4_T5_E12temp_storage has been demoted
.global .align 1 .b8 _ZN34_INTERNAL_fcb23048_4_k_cu_a1b564114cuda3std3__45__cpo5beginE[1];
.global .align 1 .b8 _ZN34_INTERNAL_fcb23048_4_k_cu_a1b564114cuda3std3__45__cpo3endE[1];
.global .align 1 .b8 _ZN34_INTERNAL_fcb23048_4_k_cu_a1b564114cuda3std3__45__cpo6cbeginE[1];
.global .align 1 .b8 _ZN34_INTERNAL_fcb23048_4_k_cu_a1b564114cuda3std3__45__cpo4cendE[1];
.global .align 1 .b8 _ZN34_INTERNAL_fcb23048_4_k_cu_a1b564114cuda3std3__45__cpo6rbeginE[1];
.global .align 1 .b8 _ZN34_INTERNAL_fcb23048_4_k_cu_a1b564114cuda3std3__45__cpo4rendE[1];
.global .align 1 .b8 _ZN34_INTERNAL_fcb23048_4_k_cu_a1b564114cuda3std3__45__cpo7crbeginE[1];
.global .align 1 .b8 _ZN34_INTERNAL_fcb23048_4_k_cu_a1b564114cuda3std3__45__cpo5crendE[1];
.global .align 1 .b8 _ZN34_INTERNAL_fcb23048_4_k_cu_a1b564114cuda3std3__436_GLOBAL__N__fcb23048_4_k_cu_a1b564116ignoreE[1];
.global .align 1 .b8 _ZN34_INTERNAL_fcb23048_4_k_cu_a1b564114cuda3std3__419piecewise_constructE[1];
.global .align 1 .b8 _ZN34_INTERNAL_fcb23048_4_k_cu_a1b564114cuda3std3__48in_placeE[1];
.global .align 1 .b8 _ZN34_INTERNAL_fcb23048_4_k_cu_a1b564114cuda3std3__420unreachable_sentinelE[1];
.global .align 1 .b8 _ZN34_INTERNAL_fcb23048_4_k_cu_a1b564114cuda3std3__47nulloptE[1];
.global .align 1 .b8 _ZN34_INTERNAL_fcb23048_4_k_cu_a1b564114cuda3std3__48unexpectE[1];
.global .align 1 .b8 _ZN34_INTERNAL_fcb23048_4_k_cu_a1b564114cuda3std6ranges3__45__cpo4swapE[1];
.global .align 1 .b8 _ZN34_INTERNAL_fcb23048_4_k_cu_a1b564114cuda3std6ranges3__45__cpo9iter_moveE[1];
.global .align 1 .b8 _ZN34_INTERNAL_fcb23048_4_k_cu_a1b564114cuda3std6ranges3__45__cpo5beginE[1];
.global .align 1 .b8 _ZN34_INTERNAL_fcb23048_4_k_cu_a1b564114cuda3std6ranges3__45__cpo3endE[1];
.global .align 1 .b8 _ZN34_INTERNAL_fcb23048_4_k_cu_a1b564114cuda3std6ranges3__45__cpo6cbeginE[1];
.global .align 1 .b8 _ZN34_INTERNAL_fcb23048_4_k_cu_a1b564114cuda3std6ranges3__45__cpo4cendE[1];
.global .align 1 .b8 _ZN34_INTERNAL_fcb23048_4_k_cu_a1b564114cuda3std6ranges3__45__cpo7advanceE[1];
.global .align 1 .b8 _ZN34_INTERNAL_fcb23048_4_k_cu_a1b564114cuda3std6ranges3__45__cpo9iter_swapE[1];
.global .align 1 .b8 _ZN34_INTERNAL_fcb23048_4_k_cu_a1b564114cuda3std6ranges3__45__cpo4nextE[1];
.global .align 1 .b8 _ZN34_INTERNAL_fcb23048_4_k_cu_a1b564114cuda3std6ranges3__45__cpo4prevE[1];
.global .align 1 .b8 _ZN34_INTERNAL_fcb23048_4_k_cu_a1b564114cuda3std6ranges3__45__cpo4dataE[1];
.global .align 1 .b8 _ZN34_INTERNAL_fcb23048_4_k_cu_a1b564114cuda3std6ranges3__45__cpo5cdataE[1];
.global .align 1 .b8 _ZN34_INTERNAL_fcb23048_4_k_cu_a1b564114cuda3std6ranges3__45__cpo4sizeE[1];
.global .align 1 .b8 _ZN34_INTERNAL_fcb23048_4_k_cu_a1b564114cuda3std6ranges3__45__cpo5ssizeE[1];
.global .align 1 .b8 _ZN34_INTERNAL_fcb23048_4_k_cu_a1b564114cuda3std6ranges3__45__cpo8distanceE[1];
.global .align 1 .b8 _ZN34_INTERNAL_fcb23048_4_k_cu_a1b564116thrust24THRUST_300001_SM_1000_NS6system6detail10sequential3seqE[1];
.global .align 1 .b8 _ZN34_INTERNAL_fcb23048_4_k_cu_a1b564116thrust24THRUST_300001_SM_1000_NS12placeholders2_1E[1];
.global .align 1 .b8 _ZN34_INTERNAL_fcb23048_4_k_cu_a1b564116thrust24THRUST_300001_SM_1000_NS12placeholders2_2E[1];
.global .align 1 .b8 _ZN34_INTERNAL_fcb23048_4_k_cu_a1b564116thrust24THRUST_300001_SM_1000_NS12placeholders2_3E[1];
.global .align 1 .b8 _ZN34_INTERNAL_fcb23048_4_k_cu_a1b564116thrust24THRUST_300001_SM_1000_NS12placeholders2_4E[1];
.global .align 1 .b8 _ZN34_INTERNAL_fcb23048_4_k_cu_a1b564116thrust24THRUST_300001_SM_1000_NS12placeholders2_5E[1];
.global .align 1 .b8 _ZN34_INTERNAL_fcb23048_4_k_cu_a1b564116thrust24THRUST_300001_SM_1000_NS12placeholders2_6E[1];
.global .align 1 .b8 _ZN34_INTERNAL_fcb23048_4_k_cu_a1b564116thrust24THRUST_300001_SM_1000_NS12placeholders2_7E[1];
.global .align 1 .b8 _ZN34_INTERNAL_fcb23048_4_k_cu_a1b564116thrust24THRUST_300001_SM_1000_NS12placeholders2_8E[1];
.global .align 1 .b8 _ZN34_INTERNAL_fcb23048_4_k_cu_a1b564116thrust24THRUST_300001_SM_1000_NS12placeholders2_9E[1];
.global .align 1 .b8 _ZN34_INTERNAL_fcb23048_4_k_cu_a1b564116thrust24THRUST_300001_SM_1000_NS12placeholders3_10E[1];
.extern .shared .align 16 .b8 shared_memory[];

.visible .entry _Z16radix_sort_blockPjS_S_jS_j(
	.param .u64 .ptr .align 1 _Z16radix_sort_blockPjS_S_jS_j_param_0,
	.param .u64 .ptr .align 1 _Z16radix_sort_blockPjS_S_jS_j_param_1,
	.param .u64 .ptr .align 1 _Z16radix_sort_blockPjS_S_jS_j_param_2,
	.param .u32 _Z16radix_sort_blockPjS_S_jS_j_param_3,
	.param .u64 .ptr .align 1 _Z16radix_sort_blockPjS_S_jS_j_param_4,
	.param .u32 _Z16radix_sort_blockPjS_S_jS_j_param_5
)
{
	.reg .pred 	%p<23>;
	.reg .b32 	%r<124>;
	.reg .b64 	%rd<16>;

	ld.param.u64 	%rd2, [_Z16radix_sort_blockPjS_S_jS_j_param_0];
	ld.param.u64 	%rd3, [_Z16radix_sort_blockPjS_S_jS_j_param_1];
	ld.param.u64 	%rd4, [_Z16radix_sort_blockPjS_S_jS_j_param_2];
	ld.param.u32 	%r39, [_Z16radix_sort_blockPjS_S_jS_j_param_3];
	ld.param.u64 	%rd5, [_Z16radix_sort_blockPjS_S_jS_j_param_4];
	ld.param.u32 	%r40, [_Z16radix_sort_blockPjS_S_jS_j_param_5];
	mov.u32 	%r1, %tid.x;
	mov.u32 	%r114, %ctaid.x;
	shl.b32 	%r41, %r114, 8;
	add.s32 	%r3, %r41, %r1;
	setp.ge.u32 	%p3, %r3, %r40;
	shl.b32 	%r42, %r1, 2;
	mov.u32 	%r43, shared_memory;
	add.s32 	%r4, %r43, %r42;
	@%p3 bra 	$L__BB0_2;
	cvta.to.global.u64 	%rd6, %rd5;
	mul.wide.u32 	%rd7, %r3, 4;
	add.s64 	%rd8, %rd6, %rd7;
	ld.global.u32 	%r45, [%rd8];
	st.shared.u32 	[%r4], %r45;
	bra.uni 	$L__BB0_3;
$L__BB0_2:
	mov.b32 	%r44, 0;
	st.shared.u32 	[%r4], %r44;
$L__BB0_3:
	bar.sync 	0;
	ld.shared.u32 	%r5, [%r4];
	shr.u32 	%r47, %r5, %r39;
	and.b32  	%r6, %r47, 15;
	mov.u32 	%r7, %nctaid.x;
	neg.s32 	%r113, %r6;
	cvta.to.global.u64 	%rd1, %rd4;
	mov.b32 	%r115, 3076;
$L__BB0_4:
	setp.ne.s32 	%p4, %r1, 0;
	mov.b32 	%r48, 0;
	st.shared.u32 	[%r4+1024], %r48;
	@%p4 bra 	$L__BB0_6;
	mov.b32 	%r49, 0;
	st.shared.u32 	[shared_memory+2048], %r49;
$L__BB0_6:
	setp.ge.u32 	%p6, %r3, %r40;
	bar.sync 	0;
	mov.pred 	%p22, 0;
	@%p6 bra 	$L__BB0_8;
	setp.eq.s32 	%p22, %r113, 0;
	selp.u32 	%r50, 1, 0, %p22;
	st.shared.u32 	[%r4+1024], %r50;
$L__BB0_8:
	setp.ne.s32 	%p7, %r1, 0;
	bar.sync 	0;
	@%p7 bra 	$L__BB0_10;
	ld.shared.u32 	%r116, [%r4+1024];
	bra.uni 	$L__BB0_11;
$L__BB0_10:
	ld.shared.u32 	%r51, [%r4+1024];
	ld.shared.u32 	%r52, [%r4+1020];
	add.s32 	%r116, %r52, %r51;
$L__BB0_11:
	setp.lt.u32 	%p8, %r1, 2;
	bar.sync 	0;
	st.shared.u32 	[%r4+1024], %r116;
	bar.sync 	0;
	@%p8 bra 	$L__BB0_13;
	ld.shared.u32 	%r53, [%r4+1024];
	ld.shared.u32 	%r54, [%r4+1016];
	add.s32 	%r117, %r54, %r53;
	bra.uni 	$L__BB0_14;
$L__BB0_13:
	ld.shared.u32 	%r117, [%r4+1024];
$L__BB0_14:
	setp.lt.u32 	%p9, %r1, 4;
	bar.sync 	0;
	st.shared.u32 	[%r4+1024], %r117;
	bar.sync 	0;
	@%p9 bra 	$L__BB0_16;
	ld.shared.u32 	%r55, [%r4+1024];
	ld.shared.u32 	%r56, [%r4+1008];
	add.s32 	%r118, %r56, %r55;
	bra.uni 	$L__BB0_17;
$L__BB0_16:
	ld.shared.u32 	%r118, [%r4+1024];
$L__BB0_17:
	setp.lt.u32 	%p10, %r1, 8;
	bar.sync 	0;
	st.shared.u32 	[%r4+1024], %r118;
	bar.sync 	0;
	@%p10 bra 	$L__BB0_19;
	ld.shared.u32 	%r57, [%r4+1024];
	ld.shared.u32 	%r58, [%r4+992];
	add.s32 	%r119, %r58, %r57;
	bra.uni 	$L__BB0_20;
$L__BB0_19:
	ld.shared.u32 	%r119, [%r4+1024];
$L__BB0_20:
	setp.lt.u32 	%p11, %r1, 16;
	bar.sync 	0;
	st.shared.u32 	[%r4+1024], %r119;
	bar.sync 	0;
	@%p11 bra 	$L__BB0_22;
	ld.shared.u32 	%r59, [%r4+1024];
	ld.shared.u32 	%r60, [%r4+960];
	add.s32 	%r120, %r60, %r59;
	bra.uni 	$L__BB0_23;
$L__BB0_22:
	ld.shared.u32 	%r120, [%r4+1024];
$L__BB0_23:
	setp.lt.u32 	%p12, %r1, 32;
	bar.sync 	0;
	st.shared.u32 	[%r4+1024], %r120;
	bar.sync 	0;
	@%p12 bra 	$L__BB0_25;
	ld.shared.u32 	%r61, [%r4+1024];
	ld.shared.u32 	%r62, [%r4+896];
	add.s32 	%r121, %r62, %r61;
	bra.uni 	$L__BB0_26;
$L__BB0_25:
	ld.shared.u32 	%r121, [%r4+1024];
$L__BB0_26:
	setp.lt.u32 	%p13, %r1, 64;
	bar.sync 	0;
	st.shared.u32 	[%r4+1024], %r121;
	bar.sync 	0;
	@%p13 bra 	$L__BB0_28;
	ld.shared.u32 	%r63, [%r4+1024];
	ld.shared.u32 	%r64, [%r4+768];
	add.s32 	%r122, %r64, %r63;
	bra.uni 	$L__BB0_29;
$L__BB0_28:
	ld.shared.u32 	%r122, [%r4+1024];
$L__BB0_29:
	setp.lt.u32 	%p14, %r1, 128;
	bar.sync 	0;
	st.shared.u32 	[%r4+1024], %r122;
	bar.sync 	0;
	@%p14 bra 	$L__BB0_31;
	ld.shared.u32 	%r65, [%r4+1024];
	ld.shared.u32 	%r66, [%r4+512];
	add.s32 	%r123, %r66, %r65;
	bra.uni 	$L__BB0_32;
$L__BB0_31:
	ld.shared.u32 	%r123, [%r4+1024];
$L__BB0_32:
	setp.ne.s32 	%p15, %r1, 0;
	bar.sync 	0;
	st.shared.u32 	[%r4+1024], %r123;
	bar.sync 	0;
	ld.shared.u32 	%r67, [%r4+1024];
	bar.sync 	0;
	st.shared.u32 	[%r4+1028], %r67;
	bar.sync 	0;
	@%p15 bra 	$L__BB0_34;
	mov.b32 	%r68, 0;
	st.shared.u32 	[shared_memory+1024], %r68;
	ld.shared.u32 	%r70, [shared_memory+2048];
	add.s32 	%r71, %r43, %r115;
	st.shared.u32 	[%r71], %r70;
	mul.wide.u32 	%rd9, %r114, 4;
	add.s64 	%rd10, %rd1, %rd9;
	st.global.u32 	[%rd10], %r70;
$L__BB0_34:
	setp.ge.u32 	%p16, %r3, %r40;
	bar.sync 	0;
	not.pred 	%p17, %p22;
	or.pred  	%p18, %p16, %p17;
	@%p18 bra 	$L__BB0_36;
	ld.shared.u32 	%r72, [%r4+1024];
	st.shared.u32 	[%r4+2052], %r72;
$L__BB0_36:
	bar.sync 	0;
	add.s32 	%r115, %r115, 4;
	add.s32 	%r114, %r114, %r7;
	add.s32 	%r113, %r113, 1;
	setp.ne.s32 	%p19, %r115, 3140;
	@%p19 bra 	$L__BB0_4;
	setp.ne.s32 	%p20, %r1, 0;
	@%p20 bra 	$L__BB0_39;
	mov.b32 	%r73, 0;
	st.shared.u32 	[shared_memory+3140], %r73;
	ld.shared.u32 	%r74, [shared_memory+3076];
	ld.shared.v2.u32 	{%r75, %r76}, [shared_memory+3080];
	add.s32 	%r77, %r75, %r74;
	st.shared.v2.u32 	[shared_memory+3144], {%r74, %r77};
	add.s32 	%r78, %r76, %r77;
	ld.shared.v4.u32 	{%r79, %r80, %r81, %r82}, [shared_memory+3088];
	add.s32 	%r83, %r79, %r78;
	add.s32 	%r84, %r80, %r83;
	add.s32 	%r85, %r81, %r84;
	st.shared.v4.u32 	[shared_memory+3152], {%r78, %r83, %r84, %r85};
	add.s32 	%r86, %r82, %r85;
	ld.shared.v4.u32 	{%r87, %r88, %r89, %r90}, [shared_memory+3104];
	add.s32 	%r91, %r87, %r86;
	add.s32 	%r92, %r88, %r91;
	add.s32 	%r93, %r89, %r92;
	st.shared.v4.u32 	[shared_memory+3168], {%r86, %r91, %r92, %r93};
	add.s32 	%r94, %r90, %r93;
	ld.shared.v4.u32 	{%r95, %r96, %r97, %r98}, [shared_memory+3120];
	add.s32 	%r99, %r95, %r94;
	add.s32 	%r100, %r96, %r99;
	add.s32 	%r101, %r97, %r100;
	st.shared.v4.u32 	[shared_memory+3184], {%r94, %r99, %r100, %r101};
	add.s32 	%r102, %r98, %r101;
	st.shared.u32 	[shared_memory+3200], %r102;
$L__BB0_39:
	setp.ge.u32 	%p21, %r3, %r40;
	bar.sync 	0;
	@%p21 bra 	$L__BB0_41;
	ld.shared.u32 	%r103, [%r4+2052];
	shl.b32 	%r104, %r6, 2;
	add.s32 	%r106, %r43, %r104;
	ld.shared.u32 	%r107, [%r106+3140];
	add.s32 	%r108, %r107, %r103;
	bar.sync 	0;
	shl.b32 	%r109, %r108, 2;
	add.s32 	%r110, %r43, %r109;
	st.shared.u32 	[%r110], %r5;
	st.shared.u32 	[%r110+2052], %r103;
	bar.sync 	0;
	ld.shared.u32 	%r111, [%r4];
	cvta.to.global.u64 	%rd11, %rd2;
	mul.wide.u32 	%rd12, %r3, 4;
	add.s64 	%rd13, %rd11, %rd12;
	st.global.u32 	[%rd13], %r111;
	ld.shared.u32 	%r112, [%r4+2052];
	cvta.to.global.u64 	%rd14, %rd3;
	add.s64 	%rd15, %rd14, %rd12;
	st.global.u32 	[%rd15], %r112;
$L__BB0_41:
	ret;

}
	// .globl	_Z13block_shufflePjS_S_S_jj
.visible .entry _Z13block_shufflePjS_S_S_jj(
	.param .u64 .ptr .align 1 _Z13block_shufflePjS_S_S_jj_param_0,
	.param .u64 .ptr .align 1 _Z13block_shufflePjS_S_S_jj_param_1,
	.param .u64 .ptr .align 1 _Z13block_shufflePjS_S_S_jj_param_2,
	.param .u64 .ptr .align 1 _Z13block_shufflePjS_S_S_jj_param_3,
	.param .u32 _Z13block_shufflePjS_S_S_jj_param_4,
	.param .u32 _Z13block_shufflePjS_S_S_jj_param_5
)
{
	.reg .pred 	%p<2>;
	.reg .b32 	%r<15>;
	.reg .b64 	%rd<16>;

	ld.param.u64 	%rd1, [_Z13block_shufflePjS_S_S_jj_param_0];
	ld.param.u64 	%rd2, [_Z13block_shufflePjS_S_S_jj_param_1];
	ld.param.u64 	%rd3, [_Z13block_shufflePjS_S_S_jj_param_2];
	ld.param.u64 	%rd4, [_Z13block_shufflePjS_S_S_jj_param_3];
	ld.param.u32 	%r3, [_Z13block_shufflePjS_S_S_jj_param_4];
	ld.param.u32 	%r4, [_Z13block_shufflePjS_S_S_jj_param_5];
	mov.u32 	%r5, %tid.x;
	mov.u32 	%r1, %ctaid.x;
	shl.b32 	%r6, %r1, 8;
	add.s32 	%r2, %r6, %r5;
	setp.ge.u32 	%p1, %r2, %r4;
	@%p1 bra 	$L__BB1_2;
	cvta.to.global.u64 	%rd5, %rd2;
	cvta.to.global.u64 	%rd6, %rd3;
	cvta.to.global.u64 	%rd7, %rd4;
	cvta.to.global.u64 	%rd8, %rd1;
	mul.wide.u32 	%rd9, %r2, 4;
	add.s64 	%rd10, %rd5, %rd9;
	ld.global.u32 	%r7, [%rd10];
	shr.u32 	%r8, %r7, %r3;
	and.b32  	%r9, %r8, 15;
	mov.u32 	%r10, %nctaid.x;
	mad.lo.s32 	%r11, %r9, %r10, %r1;
	mul.wide.u32 	%rd11, %r11, 4;
	add.s64 	%rd12, %rd6, %rd11;
	ld.global.u32 	%r12, [%rd12];
	add.s64 	%rd13, %rd7, %rd9;
	ld.global.u32 	%r13, [%rd13];
	add.s32 	%r14, %r13, %r12;
	bar.sync 	0;
	mul.wide.u32 	%rd14, %r14, 4;
	add.s64 	%rd15, %rd8, %rd14;
	st.global.u32 	[%rd15], %r7;
$L__BB1_2:
	ret;

}
	// .globl	_ZN3cub18CUB_300001_SM_10006detail11EmptyKernelIvEEvv
.visible .entry _ZN3cub18CUB_300001_SM_10006detail11EmptyKernelIvEEvv()
{


	ret;

}
	// .globl	_ZN3cub18CUB_300001_SM_10006detail4scan20DeviceScanInitKernelINS0_13ScanTileStateIjLb1EEEEEvT_i
.visible .entry _ZN3cub18CUB_300001_SM_10006detail4scan20DeviceScanInitKernelINS0_13ScanTileStateIjLb1EEEEEvT_i(
	.param .align 8 .b8 _ZN3cub18CUB_300001_SM_10006detail4scan20DeviceScanInitKernelINS0_13ScanTileStateIjLb1EEEEEvT_i_param_0[8],
	.param .u32 _ZN3cub18CUB_300001_SM_10006detail4scan20DeviceScanInitKernelINS0_13ScanTileStateIjLb1EEEEEvT_i_param_1
)
{
	.reg .pred 	%p<5>;
	.reg .b32 	%r<10>;
	.reg .b64 	%rd<7>;

	ld.param.u64 	%rd2, [_ZN3cub18CUB_300001_SM_10006detail4scan20DeviceScanInitKernelINS0_13ScanTileStateIjLb1EEEEEvT_i_param_0];
	ld.param.u32 	%r4, [_ZN3cub18CUB_300001_SM_10006detail4scan20DeviceScanInitKernelINS0_13ScanTileStateIjLb1EEEEEvT_i_param_1];
	cvta.to.global.u64 	%rd1, %rd2;
	mov.u32 	%r1, %ctaid.x;
	mov.u32 	%r5, %ntid.x;
	mov.u32 	%r2, %tid.x;
	mad.lo.s32 	%r3, %r1, %r5, %r2;
	setp.ge.s32 	%p1, %r3, %r4;
	@%p1 bra 	$L__BB3_2;
	mul.wide.s32 	%rd3, %r3, 8;
	add.s64 	%rd4, %rd1, %rd3;
	mov.b32 	%r6, 0;
	mov.b32 	%r7, 99;
	st.global.v2.u32 	[%rd4+256], {%r7, %r6};
$L__BB3_2:
	setp.ne.s32 	%p2, %r1, 0;
	setp.gt.u32 	%p3, %r2, 31;
	or.pred  	%p4, %p2, %p3;
	@%p4 bra 	$L__BB3_4;
	mul.wide.u32 	%rd5, %r2, 8;
	add.s64 	%rd6, %rd1, %rd5;
	mov.b32 	%r9, 0;
	st.global.v2.u32 	[%rd6], {%r9, %r9};
$L__BB3_4:
	ret;

}
	// .globl	_ZN3cub18CUB_300001_SM_10006detail4scan16DeviceScanKernelINS2_10policy_hubIjjjjN4cuda3std3__44plusIvEEE10Policy1000EPjSC_NS0_13ScanTileStateIjLb1EEES9_NS1_10InputValueIjSC_EEjjLb0EjEEvT0_T1_T2_iT3_T4_T5_
.visible .entry _ZN3cub18CUB_300001_SM_10006detail4scan16DeviceScanKernelINS2_10policy_hubIjjjjN4cuda3std3__44plusIvEEE10Policy1000EPjSC_NS0_13ScanTileStateIjLb1EEES9_NS1_10InputValueIjSC_EEjjLb0EjEEvT0_T1_T2_iT3_T4_T5_(
	.param .u64 .ptr .align 1 _ZN3cub18CUB_300001_SM_10006detail4scan16DeviceScanKernelINS2_10policy_hubIjjjjN4cuda3std3__44plusIvEEE10Policy1000EPjSC_NS0_13ScanTileStateIjLb1EEES9_NS1_10InputValueIjSC_EEjjLb0EjEEvT0_T1_T2_iT3_T4_T5__param_0,
	.param .u64 .ptr .align 1 _ZN3cub18CUB_300001_SM_10006detail4scan16DeviceScanKernelINS2_10policy_hubIjjjjN4cuda3std3__44plusIvEEE10Policy1000EPjSC_NS0_13ScanTileStateIjLb1EEES9_NS1_10InputValueIjSC_EEjjLb0EjEEvT0_T1_T2_iT3_T4_T5__param_1,
	.param .align 8 .b8 _ZN3cub18CUB_300001_SM_10006detail4scan16DeviceScanKernelINS2_10policy_hubIjjjjN4cuda3std3__44plusIvEEE10Policy1000EPjSC_NS0_13ScanTileStateIjLb1EEES9_NS1_10InputValueIjSC_EEjjLb0EjEEvT0_T1_T2_iT3_T4_T5__param_2[8],
	.param .u32 _ZN3cub18CUB_300001_SM_10006detail4scan16DeviceScanKernelINS2_10policy_hubIjjjjN4cuda3std3__44plusIvEEE10Policy1000EPjSC_NS0_13ScanTileStateIjLb1EEES9_NS1_10InputValueIjSC_EEjjLb0EjEEvT0_T1_T2_iT3_T4_T5__param_3,
	.param .align 1 .b8 _ZN3cub18CUB_300001_SM_10006detail4scan16DeviceScanKernelINS2_10policy_hubIjjjjN4cuda3std3__44plusIvEEE10Policy1000EPjSC_NS0_13ScanTileStateIjLb1EEES9_NS1_10InputValueIjSC_EEjjLb0EjEEvT0_T1_T2_iT3_T4_T5__param_4[1],
	.param .align 8 .b8 _ZN3cub18CUB_300001_SM_10006detail4scan16DeviceScanKernelINS2_10policy_hubIjjjjN4cuda3std3__44plusIvEEE10Policy1000EPjSC_NS0_13ScanTileStateIjLb1EEES9_NS1_10InputValueIjSC_EEjjLb0EjEEvT0_T1_T2_iT3_T4_T5__param_5[16],
	.param .u32 _ZN3cub18CUB_300001_SM_10006detail4scan16DeviceScanKernelINS2_10policy_hubIjjjjN4cuda3std3__44plusIvEEE10Policy1000EPjSC_NS0_13ScanTileStateIjLb1EEES9_NS1_10InputValueIjSC_EEjjLb0EjEEvT0_T1_T2_iT3_T4_T5__param_6
)
.maxntid 384
{
	.reg .pred 	%p<160>;
	.reg .b16 	%rs<3>;
	.reg .b32 	%r<1038>;
	.reg .b64 	%rd<61>;
	// demoted variable
	.shared .align 16 .b8 _ZZN3cub18CUB_300001_SM_10006detail4scan16DeviceScanKernelINS2_10policy_hubIjjjjN4cuda3std3__44plusIvEEE10Policy1000EPjSC_NS0_13ScanTileStateIjLb1EEES9_NS1_10InputValueIjSC_EEjjLb0EjEEvT0_T1_T2_iT3_T4_T5_E12temp_storage[33808];
	ld.param.u32 	%r241, [_ZN3cub18CUB_300001_SM_10006detail4scan16DeviceScanKernelINS2_10policy_hubIjjjjN4cuda3std3__44plusIvEEE10Policy1000EPjSC_NS0_13ScanTileStateIjLb1EEES9_NS1_10InputValueIjSC_EEjjLb0EjEEvT0_T1_T2_iT3_T4_T5__param_5];
	bfe.u32 	%r242, %r241, 0, 8;
	cvt.u16.u32 	%rs1, %r242;
	and.b16  	%rs2, %rs1, 255;
	ld.param.u64 	%rd14, [_ZN3cub18CUB_300001_SM_10006detail4scan16DeviceScanKernelINS2_10policy_hubIjjjjN4cuda3std3__44plusIvEEE10Policy1000EPjSC_NS0_13ScanTileStateIjLb1EEES9_NS1_10InputValueIjSC_EEjjLb0EjEEvT0_T1_T2_iT3_T4_T5__param_2];
	ld.param.u64 	%rd2, [_ZN3cub18CUB_300001_SM_10006detail4scan16DeviceScanKernelINS2_10policy_hubIjjjjN4cuda3std3__44plusIvEEE10Policy1000EPjSC_NS0_13ScanTileStateIjLb1EEES9_NS1_10InputValueIjSC_EEjjLb0EjEEvT0_T1_T2_iT3_T4_T5__param_5+8];
	ld.param.u64 	%rd15, [_ZN3cub18CUB_300001_SM_10006detail4scan16DeviceScanKernelINS2_10policy_hubIjjjjN4cuda3std3__44plusIvEEE10Policy1000EPjSC_NS0_13ScanTileStateIjLb1EEES9_NS1_10InputValueIjSC_EEjjLb0EjEEvT0_T1_T2_iT3_T4_T5__param_0];
	ld.param.u32 	%r240, [_ZN3cub18CUB_300001_SM_10006detail4scan16DeviceScanKernelINS2_10policy_hubIjjjjN4cuda3std3__44plusIvEEE10Policy1000EPjSC_NS0_13ScanTileStateIjLb1EEES9_NS1_10InputValueIjSC_EEjjLb0EjEEvT0_T1_T2_iT3_T4_T5__param_6];
	cvta.to.global.u64 	%rd1, %rd15;
	setp.eq.s16 	%p1, %rs2, 0;
	@%p1 bra 	$L__BB4_2;
	cvta.to.global.u64 	%rd16, %rd2;
	ld.global.u32 	%r985, [%rd16];
	bra.uni 	$L__BB4_3;
$L__BB4_2:
	cvt.u32.u64 	%r985, %rd2;
$L__BB4_3:
	ld.param.u32 	%r983, [_ZN3cub18CUB_300001_SM_10006detail4scan16DeviceScanKernelINS2_10policy_hubIjjjjN4cuda3std3__44plusIvEEE10Policy1000EPjSC_NS0_13ScanTileStateIjLb1EEES9_NS1_10InputValueIjSC_EEjjLb0EjEEvT0_T1_T2_iT3_T4_T5__param_3];
	mov.u32 	%r243, %ctaid.x;
	add.s32 	%r986, %r983, %r243;
	mul.lo.s32 	%r5, %r986, 8448;
	sub.s32 	%r6, %r240, %r5;
	setp.lt.u32 	%p2, %r6, 8449;
	@%p2 bra 	$L__BB4_29;
	cvt.u64.u32 	%rd40, %r5;
	mov.u32 	%r7, %tid.x;
	and.b32  	%r628, %r7, 31;
	and.b32  	%r629, %r7, 992;
	mul.lo.s32 	%r630, %r629, 22;
	or.b32  	%r631, %r630, %r628;
	cvt.u64.u32 	%rd41, %r631;
	add.s64 	%rd4, %rd41, %rd40;
	shl.b64 	%rd42, %rd4, 2;
	add.s64 	%rd43, %rd1, %rd42;
	ld.global.u32 	%r632, [%rd43];
	ld.global.u32 	%r633, [%rd43+128];
	ld.global.u32 	%r634, [%rd43+256];
	ld.global.u32 	%r635, [%rd43+384];
	ld.global.u32 	%r636, [%rd43+512];
	ld.global.u32 	%r637, [%rd43+640];
	ld.global.u32 	%r638, [%rd43+768];
	ld.global.u32 	%r639, [%rd43+896];
	ld.global.u32 	%r640, [%rd43+1024];
	ld.global.u32 	%r641, [%rd43+1152];
	ld.global.u32 	%r642, [%rd43+1280];
	ld.global.u32 	%r643, [%rd43+1408];
	ld.global.u32 	%r644, [%rd43+1536];
	ld.global.u32 	%r645, [%rd43+1664];
	ld.global.u32 	%r646, [%rd43+1792];
	ld.global.u32 	%r647, [%rd43+1920];
	ld.global.u32 	%r648, [%rd43+2048];
	ld.global.u32 	%r649, [%rd43+2176];
	ld.global.u32 	%r650, [%rd43+2304];
	ld.global.u32 	%r651, [%rd43+2432];
	ld.global.u32 	%r652, [%rd43+2560];
	ld.global.u32 	%r653, [%rd43+2688];
	// begin inline asm
	mov.u32 %r627, %laneid;
	// end inline asm
	shr.u32 	%r9, %r7, 5;
	mad.lo.s32 	%r654, %r9, 704, %r627;
	shl.b32 	%r655, %r654, 2;
	mov.u32 	%r656, _ZZN3cub18CUB_300001_SM_10006detail4scan16DeviceScanKernelINS2_10policy_hubIjjjjN4cuda3std3__44plusIvEEE10Policy1000EPjSC_NS0_13ScanTileStateIjLb1EEES9_NS1_10InputValueIjSC_EEjjLb0EjEEvT0_T1_T2_iT3_T4_T5_E12temp_storage;
	add.s32 	%r10, %r656, %r655;
	st.shared.u32 	[%r10], %r632;
	st.shared.u32 	[%r10+128], %r633;
	st.shared.u32 	[%r10+256], %r634;
	st.shared.u32 	[%r10+384], %r635;
	st.shared.u32 	[%r10+512], %r636;
	st.shared.u32 	[%r10+640], %r637;
	st.shared.u32 	[%r10+768], %r638;
	st.shared.u32 	[%r10+896], %r639;
	st.shared.u32 	[%r10+1024], %r640;
	st.shared.u32 	[%r10+1152], %r641;
	st.shared.u32 	[%r10+1280], %r642;
	st.shared.u32 	[%r10+1408], %r643;
	st.shared.u32 	[%r10+1536], %r644;
	st.shared.u32 	[%r10+1664], %r645;
	st.shared.u32 	[%r10+1792], %r646;
	st.shared.u32 	[%r10+1920], %r647;
	st.shared.u32 	[%r10+2048], %r648;
	st.shared.u32 	[%r10+2176], %r649;
	st.shared.u32 	[%r10+2304], %r650;
	st.shared.u32 	[%r10+2432], %r651;
	st.shared.u32 	[%r10+2560], %r652;
	st.shared.u32 	[%r10+2688], %r653;
	bar.warp.sync 	-1;
	mad.lo.s32 	%r11, %r627, 84, %r10;
	ld.shared.v2.u32 	{%r12, %r13}, [%r11];
	ld.shared.v2.u32 	{%r14, %r15}, [%r11+8];
	ld.shared.v2.u32 	{%r16, %r17}, [%r11+16];
	ld.shared.v2.u32 	{%r18, %r19}, [%r11+24];
	ld.shared.v2.u32 	{%r20, %r21}, [%r11+32];
	ld.shared.v2.u32 	{%r22, %r23}, [%r11+40];
	ld.shared.v2.u32 	{%r24, %r25}, [%r11+48];
	ld.shared.v2.u32 	{%r26, %r27}, [%r11+56];
	ld.shared.v2.u32 	{%r28, %r29}, [%r11+64];
	ld.shared.v2.u32 	{%r30, %r31}, [%r11+72];
	ld.shared.v2.u32 	{%r32, %r33}, [%r11+80];
	bar.sync 	0;
	setp.ne.s32 	%p104, %r986, 0;
	@%p104 bra 	$L__BB4_9;
	add.s32 	%r878, %r13, %r12;
	add.s32 	%r879, %r14, %r878;
	add.s32 	%r880, %r15, %r879;
	add.s32 	%r881, %r16, %r880;
	add.s32 	%r882, %r17, %r881;
	add.s32 	%r883, %r18, %r882;
	add.s32 	%r884, %r19, %r883;
	add.s32 	%r885, %r20, %r884;
	add.s32 	%r886, %r21, %r885;
	add.s32 	%r887, %r22, %r886;
	add.s32 	%r888, %r23, %r887;
	add.s32 	%r889, %r24, %r888;
	add.s32 	%r890, %r25, %r889;
	add.s32 	%r891, %r26, %r890;
	add.s32 	%r892, %r27, %r891;
	add.s32 	%r893, %r28, %r892;
	add.s32 	%r894, %r29, %r893;
	add.s32 	%r895, %r30, %r894;
	add.s32 	%r896, %r31, %r895;
	add.s32 	%r897, %r32, %r896;
	add.s32 	%r852, %r33, %r897;
	mov.b32 	%r850, 1;
	mov.b32 	%r875, 0;
	mov.b32 	%r877, -1;
	// begin inline asm
	{  .reg .u32 r0;  .reg .pred p;  shfl.sync.up.b32 r0|p, %r852, %r850, %r875, %r877;  @p add.u32 r0, r0, %r852;  mov.u32 %r848, r0;}
	// end inline asm
	mov.b32 	%r856, 2;
	// begin inline asm
	{  .reg .u32 r0;  .reg .pred p;  shfl.sync.up.b32 r0|p, %r848, %r856, %r875, %r877;  @p add.u32 r0, r0, %r848;  mov.u32 %r854, r0;}
	// end inline asm
	mov.b32 	%r862, 4;
	// begin inline asm
	{  .reg .u32 r0;  .reg .pred p;  shfl.sync.up.b32 r0|p, %r854, %r862, %r875, %r877;  @p add.u32 r0, r0, %r854;  mov.u32 %r860, r0;}
	// end inline asm
	mov.b32 	%r868, 8;
	// begin inline asm
	{  .reg .u32 r0;  .reg .pred p;  shfl.sync.up.b32 r0|p, %r860, %r868, %r875, %r877;  @p add.u32 r0, r0, %r860;  mov.u32 %r866, r0;}
	// end inline asm
	mov.b32 	%r874, 16;
	// begin inline asm
	{  .reg .u32 r0;  .reg .pred p;  shfl.sync.up.b32 r0|p, %r866, %r874, %r875, %r877;  @p add.u32 r0, r0, %r866;  mov.u32 %r872, r0;}
	// end inline asm
	setp.ne.s32 	%p146, %r627, 31;
	@%p146 bra 	$L__BB4_7;
	shl.b32 	%r898, %r9, 2;
	add.s32 	%r900, %r656, %r898;
	st.shared.u32 	[%r900+16], %r872;
$L__BB4_7:
	bar.sync 	0;
	ld.shared.v4.u32 	{%r901, %r902, %r903, %r904}, [_ZZN3cub18CUB_300001_SM_10006detail4scan16DeviceScanKernelINS2_10policy_hubIjjjjN4cuda3std3__44plusIvEEE10Policy1000EPjSC_NS0_13ScanTileStateIjLb1EEES9_NS1_10InputValueIjSC_EEjjLb0EjEEvT0_T1_T2_iT3_T4_T5_E12temp_storage+16];
	add.s32 	%r905, %r902, %r901;
	setp.eq.s32 	%p147, %r9, 2;
	selp.b32 	%r906, %r905, %r901, %p147;
	add.s32 	%r907, %r905, %r903;
	setp.eq.s32 	%p148, %r9, 3;
	selp.b32 	%r908, %r907, %r906, %p148;
	add.s32 	%r909, %r907, %r904;
	setp.eq.s32 	%p149, %r9, 4;
	selp.b32 	%r910, %r909, %r908, %p149;
	ld.shared.v4.u32 	{%r911, %r912, %r913, %r914}, [_ZZN3cub18CUB_300001_SM_10006detail4scan16DeviceScanKernelINS2_10policy_hubIjjjjN4cuda3std3__44plusIvEEE10Policy1000EPjSC_NS0_13ScanTileStateIjLb1EEES9_NS1_10InputValueIjSC_EEjjLb0EjEEvT0_T1_T2_iT3_T4_T5_E12temp_storage+32];
	add.s32 	%r915, %r909, %r911;
	setp.eq.s32 	%p150, %r9, 5;
	selp.b32 	%r916, %r915, %r910, %p150;
	add.s32 	%r917, %r915, %r912;
	setp.eq.s32 	%p151, %r9, 6;
	selp.b32 	%r918, %r917, %r916, %p151;
	add.s32 	%r919, %r917, %r913;
	setp.eq.s32 	%p152, %r9, 7;
	selp.b32 	%r920, %r919, %r918, %p152;
	add.s32 	%r921, %r919, %r914;
	setp.eq.s32 	%p153, %r9, 8;
	selp.b32 	%r922, %r921, %r920, %p153;
	ld.shared.v4.u32 	{%r923, %r924, %r925, %r926}, [_ZZN3cub18CUB_300001_SM_10006detail4scan16DeviceScanKernelINS2_10policy_hubIjjjjN4cuda3std3__44plusIvEEE10Policy1000EPjSC_NS0_13ScanTileStateIjLb1EEES9_NS1_10InputValueIjSC_EEjjLb0EjEEvT0_T1_T2_iT3_T4_T5_E12temp_storage+48];
	add.s32 	%r927, %r921, %r923;
	setp.eq.s32 	%p154, %r9, 9;
	selp.b32 	%r928, %r927, %r922, %p154;
	add.s32 	%r929, %r927, %r924;
	setp.eq.s32 	%p155, %r9, 10;
	selp.b32 	%r930, %r929, %r928, %p155;
	add.s32 	%r931, %r929, %r925;
	setp.eq.s32 	%p156, %r9, 11;
	selp.b32 	%r932, %r931, %r930, %p156;
	setp.lt.u32 	%p157, %r7, 32;
	selp.b32 	%r933, 0, %r932, %p157;
	setp.eq.s32 	%p158, %r627, 0;
	sub.s32 	%r934, %r872, %r852;
	selp.b32 	%r935, 0, %r934, %p158;
	add.s32 	%r936, %r935, %r985;
	add.s32 	%r1000, %r936, %r933;
	add.s32 	%r937, %r926, %r985;
	add.s32 	%r37, %r937, %r931;
	setp.ne.s32 	%p159, %r7, 0;
	@%p159 bra 	$L__BB4_28;
	add.s64 	%rd55, %rd14, 256;
	mov.b32 	%r938, 101;
	// begin inline asm
	st.relaxed.gpu.v2.u32 [%rd55], {%r938, %r37};
	// end inline asm
	bra.uni 	$L__BB4_28;
$L__BB4_9:
	add.s32 	%r687, %r13, %r12;
	add.s32 	%r688, %r14, %r687;
	add.s32 	%r689, %r15, %r688;
	add.s32 	%r690, %r16, %r689;
	add.s32 	%r691, %r17, %r690;
	add.s32 	%r692, %r18, %r691;
	add.s32 	%r693, %r19, %r692;
	add.s32 	%r694, %r20, %r693;
	add.s32 	%r695, %r21, %r694;
	add.s32 	%r696, %r22, %r695;
	add.s32 	%r697, %r23, %r696;
	add.s32 	%r698, %r24, %r697;
	add.s32 	%r699, %r25, %r698;
	add.s32 	%r700, %r26, %r699;
	add.s32 	%r701, %r27, %r700;
	add.s32 	%r702, %r28, %r701;
	add.s32 	%r703, %r29, %r702;
	add.s32 	%r704, %r30, %r703;
	add.s32 	%r705, %r31, %r704;
	add.s32 	%r706, %r32, %r705;
	add.s32 	%r661, %r33, %r706;
	mov.b32 	%r659, 1;
	mov.b32 	%r684, 0;
	mov.b32 	%r686, -1;
	// begin inline asm
	{  .reg .u32 r0;  .reg .pred p;  shfl.sync.up.b32 r0|p, %r661, %r659, %r684, %r686;  @p add.u32 r0, r0, %r661;  mov.u32 %r657, r0;}
	// end inline asm
	mov.b32 	%r665, 2;
	// begin inline asm
	{  .reg .u32 r0;  .reg .pred p;  shfl.sync.up.b32 r0|p, %r657, %r665, %r684, %r686;  @p add.u32 r0, r0, %r657;  mov.u32 %r663, r0;}
	// end inline asm
	mov.b32 	%r671, 4;
	// begin inline asm
	{  .reg .u32 r0;  .reg .pred p;  shfl.sync.up.b32 r0|p, %r663, %r671, %r684, %r686;  @p add.u32 r0, r0, %r663;  mov.u32 %r669, r0;}
	// end inline asm
	mov.b32 	%r677, 8;
	// begin inline asm
	{  .reg .u32 r0;  .reg .pred p;  shfl.sync.up.b32 r0|p, %r669, %r677, %r684, %r686;  @p add.u32 r0, r0, %r669;  mov.u32 %r675, r0;}
	// end inline asm
	mov.b32 	%r683, 16;
	// begin inline asm
	{  .reg .u32 r0;  .reg .pred p;  shfl.sync.up.b32 r0|p, %r675, %r683, %r684, %r686;  @p add.u32 r0, r0, %r675;  mov.u32 %r681, r0;}
	// end inline asm
	setp.ne.s32 	%p105, %r627, 31;
	@%p105 bra 	$L__BB4_11;
	shl.b32 	%r707, %r9, 2;
	add.s32 	%r709, %r656, %r707;
	st.shared.u32 	[%r709+16], %r681;
$L__BB4_11:
	sub.s32 	%r710, %r681, %r661;
	bar.sync 	0;
	ld.shared.v4.u32 	{%r711, %r712, %r713, %r714}, [_ZZN3cub18CUB_300001_SM_10006detail4scan16DeviceScanKernelINS2_10policy_hubIjjjjN4cuda3std3__44plusIvEEE10Policy1000EPjSC_NS0_13ScanTileStateIjLb1EEES9_NS1_10InputValueIjSC_EEjjLb0EjEEvT0_T1_T2_iT3_T4_T5_E12temp_storage+16];
	add.s32 	%r715, %r712, %r711;
	setp.eq.s32 	%p106, %r9, 2;
	selp.b32 	%r716, %r715, %r711, %p106;
	add.s32 	%r717, %r715, %r713;
	setp.eq.s32 	%p107, %r9, 3;
	selp.b32 	%r718, %r717, %r716, %p107;
	add.s32 	%r719, %r717, %r714;
	setp.eq.s32 	%p108, %r9, 4;
	selp.b32 	%r720, %r719, %r718, %p108;
	ld.shared.v4.u32 	{%r721, %r722, %r723, %r724}, [_ZZN3cub18CUB_300001_SM_10006detail4scan16DeviceScanKernelINS2_10policy_hubIjjjjN4cuda3std3__44plusIvEEE10Policy1000EPjSC_NS0_13ScanTileStateIjLb1EEES9_NS1_10InputValueIjSC_EEjjLb0EjEEvT0_T1_T2_iT3_T4_T5_E12temp_storage+32];
	add.s32 	%r725, %r719, %r721;
	setp.eq.s32 	%p109, %r9, 5;
	selp.b32 	%r726, %r725, %r720, %p109;
	add.s32 	%r727, %r725, %r722;
	setp.eq.s32 	%p110, %r9, 6;
	selp.b32 	%r728, %r727, %r726, %p110;
	add.s32 	%r729, %r727, %r723;
	setp.eq.s32 	%p111, %r9, 7;
	selp.b32 	%r730, %r729, %r728, %p111;
	add.s32 	%r731, %r729, %r724;
	setp.eq.s32 	%p112, %r9, 8;
	selp.b32 	%r732, %r731, %r730, %p112;
	ld.shared.v4.u32 	{%r733, %r734, %r735, %r736}, [_ZZN3cub18CUB_300001_SM_10006detail4scan16DeviceScanKernelINS2_10policy_hubIjjjjN4cuda3std3__44plusIvEEE10Policy1000EPjSC_NS0_13ScanTileStateIjLb1EEES9_NS1_10InputValueIjSC_EEjjLb0EjEEvT0_T1_T2_iT3_T4_T5_E12temp_storage+48];
	add.s32 	%r737, %r731, %r733;
	setp.eq.s32 	%p113, %r9, 9;
	selp.b32 	%r738, %r737, %r732, %p113;
	add.s32 	%r739, %r737, %r734;
	setp.eq.s32 	%p114, %r9, 10;
	selp.b32 	%r740, %r739, %r738, %p114;
	add.s32 	%r741, %r739, %r735;
	setp.eq.s32 	%p115, %r9, 11;
	selp.b32 	%r742, %r741, %r740, %p115;
	add.s32 	%r40, %r741, %r736;
	setp.gt.u32 	%p116, %r7, 31;
	setp.lt.u32 	%p117, %r7, 32;
	setp.eq.s32 	%p118, %r627, 0;
	selp.b32 	%r743, 0, %r710, %p118;
	add.s32 	%r999, %r742, %r743;
	selp.b32 	%r42, %r710, %r999, %p117;
	@%p116 bra 	$L__BB4_27;
	setp.ne.s32 	%p119, %r7, 0;
	mul.wide.s32 	%rd44, %r986, 8;
	add.s64 	%rd5, %rd14, %rd44;
	@%p119 bra 	$L__BB4_14;
	st.shared.u32 	[_ZZN3cub18CUB_300001_SM_10006detail4scan16DeviceScanKernelINS2_10policy_hubIjjjjN4cuda3std3__44plusIvEEE10Policy1000EPjSC_NS0_13ScanTileStateIjLb1EEES9_NS1_10InputValueIjSC_EEjjLb0EjEEvT0_T1_T2_iT3_T4_T5_E12temp_storage+12], %r40;
	add.s64 	%rd45, %rd5, 256;
	mov.b32 	%r744, 100;
	// begin inline asm
	st.relaxed.gpu.v2.u32 [%rd45], {%r744, %r40};
	// end inline asm
$L__BB4_14:
	not.b32 	%r750, %r7;
	add.s32 	%r994, %r986, %r750;
	mov.b32 	%r746, 830;
	// begin inline asm
	nanosleep.u32 %r746;
	// end inline asm
	mul.wide.s32 	%rd47, %r994, 8;
	add.s64 	%rd48, %rd14, %rd47;
	add.s64 	%rd46, %rd48, 256;
	// begin inline asm
	ld.relaxed.gpu.v2.u32 {%r996, %r988}, [%rd46];
	// end inline asm
	mov.b32 	%r989, 952;
$L__BB4_15:
	setp.eq.s32 	%p120, %r996, 99;
	mov.b32 	%r751, -1;
	vote.sync.any.pred 	%p121, %p120, %r751;
	not.pred 	%p122, %p121;
	@%p122 bra 	$L__BB4_17;
	mul.lo.s32 	%r846, %r986, 16807;
	and.b32  	%r986, %r846, 2147483647;
	add.s32 	%r847, %r989, 1;
	rem.u32 	%r843, %r986, %r847;
	// begin inline asm
	nanosleep.u32 %r843;
	// end inline asm
	shr.u32 	%r989, %r989, 1;
	// begin inline asm
	ld.relaxed.gpu.v2.u32 {%r996, %r988}, [%rd46];
	// end inline asm
	bra.uni 	$L__BB4_15;
$L__BB4_17:
	setp.eq.s32 	%p123, %r996, 101;
	mov.b32 	%r778, -1;
	vote.sync.ballot.b32 	%r780, %p123, %r778;
	// begin inline asm
	mov.u32 %r753, %lanemask_ge;
	// end inline asm
	and.b32  	%r781, %r780, %r753;
	or.b32  	%r782, %r781, -2147483648;
	add.s32 	%r783, %r782, -1;
	not.b32 	%r784, %r782;
	and.b32  	%r785, %r784, %r783;
	popc.b32 	%r757, %r785;
	mov.b32 	%r756, 1;
	// begin inline asm
	shfl.sync.down.b32 %r754, %r988, %r756, %r757, %r778;
	// end inline asm
	setp.lt.s32 	%p125, %r627, %r757;
	selp.b32 	%r786, %r754, 0, %p125;
	add.s32 	%r760, %r786, %r988;
	mov.b32 	%r761, 2;
	// begin inline asm
	shfl.sync.down.b32 %r759, %r760, %r761, %r757, %r778;
	// end inline asm
	add.s32 	%r57, %r627, 2;
	setp.gt.s32 	%p126, %r57, %r757;
	selp.b32 	%r787, 0, %r759, %p126;
	add.s32 	%r765, %r760, %r787;
	mov.b32 	%r766, 4;
	// begin inline asm
	shfl.sync.down.b32 %r764, %r765, %r766, %r757, %r778;
	// end inline asm
	add.s32 	%r58, %r627, 4;
	setp.gt.s32 	%p127, %r58, %r757;
	selp.b32 	%r788, 0, %r764, %p127;
	add.s32 	%r770, %r765, %r788;
	mov.b32 	%r771, 8;
	// begin inline asm
	shfl.sync.down.b32 %r769, %r770, %r771, %r757, %r778;
	// end inline asm
	add.s32 	%r59, %r627, 8;
	setp.gt.s32 	%p128, %r59, %r757;
	selp.b32 	%r789, 0, %r769, %p128;
	add.s32 	%r775, %r770, %r789;
	mov.b32 	%r776, 16;
	// begin inline asm
	shfl.sync.down.b32 %r774, %r775, %r776, %r757, %r778;
	// end inline asm
	add.s32 	%r60, %r627, 16;
	setp.gt.s32 	%p129, %r60, %r757;
	selp.b32 	%r790, 0, %r774, %p129;
	add.s32 	%r993, %r775, %r790;
	add.s64 	%rd7, %rd14, 256;
	mov.b32 	%r990, 952;
$L__BB4_18:
	setp.ne.s32 	%p130, %r996, 101;
	mov.b32 	%r791, -1;
	vote.sync.all.pred 	%p131, %p130, %r791;
	not.pred 	%p132, %p131;
	@%p132 bra 	$L__BB4_23;
	shr.u32 	%r990, %r990, 1;
	mul.wide.s32 	%rd51, %r994, 8;
	add.s64 	%rd52, %rd7, %rd51;
	add.s64 	%rd50, %rd52, -256;
	// begin inline asm
	ld.relaxed.gpu.v2.u32 {%r996, %r997}, [%rd50];
	// end inline asm
	mov.u32 	%r998, %r990;
$L__BB4_20:
	setp.eq.s32 	%p136, %r996, 99;
	mov.b32 	%r799, -1;
	vote.sync.any.pred 	%p137, %p136, %r799;
	not.pred 	%p138, %p137;
	@%p138 bra 	$L__BB4_22;
	mul.lo.s32 	%r841, %r986, 16807;
	and.b32  	%r986, %r841, 2147483647;
	add.s32 	%r842, %r998, 1;
	rem.u32 	%r838, %r986, %r842;
	// begin inline asm
	nanosleep.u32 %r838;
	// end inline asm
	shr.u32 	%r998, %r998, 1;
	// begin inline asm
	ld.relaxed.gpu.v2.u32 {%r996, %r997}, [%rd50];
	// end inline asm
	bra.uni 	$L__BB4_20;
$L__BB4_22:
	setp.eq.s32 	%p139, %r996, 101;
	mov.b32 	%r825, -1;
	vote.sync.ballot.b32 	%r826, %p139, %r825;
	and.b32  	%r827, %r826, %r753;
	or.b32  	%r828, %r827, -2147483648;
	add.s32 	%r829, %r828, -1;
	not.b32 	%r830, %r828;
	and.b32  	%r831, %r830, %r829;
	popc.b32 	%r804, %r831;
	mov.b32 	%r803, 1;
	// begin inline asm
	shfl.sync.down.b32 %r801, %r997, %r803, %r804, %r825;
	// end inline asm
	setp.lt.s32 	%p141, %r627, %r804;
	selp.b32 	%r832, %r801, 0, %p141;
	add.s32 	%r807, %r832, %r997;
	mov.b32 	%r808, 2;
	// begin inline asm
	shfl.sync.down.b32 %r806, %r807, %r808, %r804, %r825;
	// end inline asm
	setp.gt.s32 	%p142, %r57, %r804;
	selp.b32 	%r833, 0, %r806, %p142;
	add.s32 	%r812, %r807, %r833;
	mov.b32 	%r813, 4;
	// begin inline asm
	shfl.sync.down.b32 %r811, %r812, %r813, %r804, %r825;
	// end inline asm
	setp.gt.s32 	%p143, %r58, %r804;
	selp.b32 	%r834, 0, %r811, %p143;
	add.s32 	%r817, %r812, %r834;
	mov.b32 	%r818, 8;
	// begin inline asm
	shfl.sync.down.b32 %r816, %r817, %r818, %r804, %r825;
	// end inline asm
	setp.gt.s32 	%p144, %r59, %r804;
	selp.b32 	%r835, 0, %r816, %p144;
	add.s32 	%r822, %r817, %r835;
	mov.b32 	%r823, 16;
	// begin inline asm
	shfl.sync.down.b32 %r821, %r822, %r823, %r804, %r825;
	// end inline asm
	setp.gt.s32 	%p145, %r60, %r804;
	selp.b32 	%r836, 0, %r821, %p145;
	add.s32 	%r837, %r836, %r993;
	add.s32 	%r993, %r837, %r822;
	add.s32 	%r994, %r994, -32;
	bra.uni 	$L__BB4_18;
$L__BB4_23:
	@%p119 bra 	$L__BB4_25;
	add.s32 	%r794, %r993, %r40;
	add.s64 	%rd49, %rd5, 256;
	mov.b32 	%r793, 101;
	// begin inline asm
	st.relaxed.gpu.v2.u32 [%rd49], {%r793, %r794};
	// end inline asm
	st.shared.u32 	[_ZZN3cub18CUB_300001_SM_10006detail4scan16DeviceScanKernelINS2_10policy_hubIjjjjN4cuda3std3__44plusIvEEE10Policy1000EPjSC_NS0_13ScanTileStateIjLb1EEES9_NS1_10InputValueIjSC_EEjjLb0EjEEvT0_T1_T2_iT3_T4_T5_E12temp_storage+4], %r993;
	st.shared.u32 	[_ZZN3cub18CUB_300001_SM_10006detail4scan16DeviceScanKernelINS2_10policy_hubIjjjjN4cuda3std3__44plusIvEEE10Policy1000EPjSC_NS0_13ScanTileStateIjLb1EEES9_NS1_10InputValueIjSC_EEjjLb0EjEEvT0_T1_T2_iT3_T4_T5_E12temp_storage+8], %r794;
$L__BB4_25:
	setp.ne.s32 	%p134, %r627, 0;
	mov.u32 	%r999, %r42;
	@%p134 bra 	$L__BB4_27;
	st.shared.u32 	[_ZZN3cub18CUB_300001_SM_10006detail4scan16DeviceScanKernelINS2_10policy_hubIjjjjN4cuda3std3__44plusIvEEE10Policy1000EPjSC_NS0_13ScanTileStateIjLb1EEES9_NS1_10InputValueIjSC_EEjjLb0EjEEvT0_T1_T2_iT3_T4_T5_E12temp_storage+76], %r993;
	mov.u32 	%r999, %r993;
$L__BB4_27:
	bar.sync 	0;
	setp.eq.s32 	%p135, %r7, 0;
	ld.shared.u32 	%r795, [_ZZN3cub18CUB_300001_SM_10006detail4scan16DeviceScanKernelINS2_10policy_hubIjjjjN4cuda3std3__44plusIvEEE10Policy1000EPjSC_NS0_13ScanTileStateIjLb1EEES9_NS1_10InputValueIjSC_EEjjLb0EjEEvT0_T1_T2_iT3_T4_T5_E12temp_storage+76];
	selp.b32 	%r796, 0, %r795, %p135;
	add.s32 	%r1000, %r796, %r999;
$L__BB4_28:
	ld.param.u64 	%rd60, [_ZN3cub18CUB_300001_SM_10006detail4scan16DeviceScanKernelINS2_10policy_hubIjjjjN4cuda3std3__44plusIvEEE10Policy1000EPjSC_NS0_13ScanTileStateIjLb1EEES9_NS1_10InputValueIjSC_EEjjLb0EjEEvT0_T1_T2_iT3_T4_T5__param_1];
	add.s32 	%r940, %r1000, %r12;
	add.s32 	%r941, %r13, %r940;
	add.s32 	%r942, %r14, %r941;
	add.s32 	%r943, %r15, %r942;
	add.s32 	%r944, %r16, %r943;
	add.s32 	%r945, %r17, %r944;
	add.s32 	%r946, %r18, %r945;
	add.s32 	%r947, %r19, %r946;
	add.s32 	%r948, %r20, %r947;
	add.s32 	%r949, %r21, %r948;
	add.s32 	%r950, %r22, %r949;
	add.s32 	%r951, %r23, %r950;
	add.s32 	%r952, %r24, %r951;
	add.s32 	%r953, %r25, %r952;
	add.s32 	%r954, %r26, %r953;
	add.s32 	%r955, %r27, %r954;
	add.s32 	%r956, %r28, %r955;
	add.s32 	%r957, %r29, %r956;
	add.s32 	%r958, %r30, %r957;
	add.s32 	%r959, %r31, %r958;
	add.s32 	%r960, %r32, %r959;
	bar.sync 	0;
	st.shared.v2.u32 	[%r11], {%r1000, %r940};
	st.shared.v2.u32 	[%r11+8], {%r941, %r942};
	st.shared.v2.u32 	[%r11+16], {%r943, %r944};
	st.shared.v2.u32 	[%r11+24], {%r945, %r946};
	st.shared.v2.u32 	[%r11+32], {%r947, %r948};
	st.shared.v2.u32 	[%r11+40], {%r949, %r950};
	st.shared.v2.u32 	[%r11+48], {%r951, %r952};
	st.shared.v2.u32 	[%r11+56], {%r953, %r954};
	st.shared.v2.u32 	[%r11+64], {%r955, %r956};
	st.shared.v2.u32 	[%r11+72], {%r957, %r958};
	st.shared.v2.u32 	[%r11+80], {%r959, %r960};
	bar.warp.sync 	-1;
	ld.shared.u32 	%r961, [%r10];
	ld.shared.u32 	%r962, [%r10+128];
	ld.shared.u32 	%r963, [%r10+256];
	ld.shared.u32 	%r964, [%r10+384];
	ld.shared.u32 	%r965, [%r10+512];
	ld.shared.u32 	%r966, [%r10+640];
	ld.shared.u32 	%r967, [%r10+768];
	ld.shared.u32 	%r968, [%r10+896];
	ld.shared.u32 	%r969, [%r10+1024];
	ld.shared.u32 	%r970, [%r10+1152];
	ld.shared.u32 	%r971, [%r10+1280];
	ld.shared.u32 	%r972, [%r10+1408];
	ld.shared.u32 	%r973, [%r10+1536];
	ld.shared.u32 	%r974, [%r10+1664];
	ld.shared.u32 	%r975, [%r10+1792];
	ld.shared.u32 	%r976, [%r10+1920];
	ld.shared.u32 	%r977, [%r10+2048];
	ld.shared.u32 	%r978, [%r10+2176];
	ld.shared.u32 	%r979, [%r10+2304];
	ld.shared.u32 	%r980, [%r10+2432];
	ld.shared.u32 	%r981, [%r10+2560];
	ld.shared.u32 	%r982, [%r10+2688];
	cvta.to.global.u64 	%rd56, %rd60;
	add.s64 	%rd58, %rd56, %rd42;
	st.global.u32 	[%rd58], %r961;
	st.global.u32 	[%rd58+128], %r962;
	st.global.u32 	[%rd58+256], %r963;
	st.global.u32 	[%rd58+384], %r964;
	st.global.u32 	[%rd58+512], %r965;
	st.global.u32 	[%rd58+640], %r966;
	st.global.u32 	[%rd58+768], %r967;
	st.global.u32 	[%rd58+896], %r968;
	st.global.u32 	[%rd58+1024], %r969;
	st.global.u32 	[%rd58+1152], %r970;
	st.global.u32 	[%rd58+1280], %r971;
	st.global.u32 	[%rd58+1408], %r972;
	st.global.u32 	[%rd58+1536], %r973;
	st.global.u32 	[%rd58+1664], %r974;
	st.global.u32 	[%rd58+1792], %r975;
	st.global.u32 	[%rd58+1920], %r976;
	st.global.u32 	[%rd58+2048], %r977;
	st.global.u32 	[%rd58+2176], %r978;
	st.global.u32 	[%rd58+2304], %r979;
	st.global.u32 	[%rd58+2432], %r980;
	st.global.u32 	[%rd58+2560], %r981;
	st.global.u32 	[%rd58+2688], %r982;
	bra.uni 	$L__BB4_143;
$L__BB4_29:
	setp.eq.s32 	%p3, %r6, 0;
	@%p3 bra 	$L__BB4_143;
	mul.wide.u32 	%rd17, %r5, 4;
	add.s64 	%rd18, %rd1, %rd17;
	mov.u32 	%r85, %tid.x;
	ld.global.u32 	%r1022, [%rd18];
	and.b32  	%r244, %r85, 31;
	and.b32  	%r245, %r85, 992;
	mul.lo.s32 	%r246, %r245, 22;
	or.b32  	%r87, %r246, %r244;
	setp.ge.u32 	%p4, %r87, %r6;
	shl.b32 	%r247, %r87, 2;
	cvt.u64.u32 	%rd19, %r247;
	add.s64 	%rd9, %rd18, %rd19;
	mov.u32 	%r1001, %r1022;
	@%p4 bra 	$L__BB4_32;
	ld.global.u32 	%r1001, [%rd9];
$L__BB4_32:
	add.s32 	%r90, %r87, 32;
	setp.ge.u32 	%p5, %r90, %r6;
	mov.u32 	%r1002, %r1022;
	@%p5 bra 	$L__BB4_34;
	ld.global.u32 	%r1002, [%rd9+128];
$L__BB4_34:
	add.s32 	%r93, %r87, 64;
	setp.ge.u32 	%p6, %r93, %r6;
	mov.u32 	%r1003, %r1022;
	@%p6 bra 	$L__BB4_36;
	ld.global.u32 	%r1003, [%rd9+256];
$L__BB4_36:
	add.s32 	%r96, %r87, 96;
	setp.ge.u32 	%p7, %r96, %r6;
	mov.u32 	%r1004, %r1022;
	@%p7 bra 	$L__BB4_38;
	ld.global.u32 	%r1004, [%rd9+384];
$L__BB4_38:
	add.s32 	%r248, %r87, 128;
	setp.ge.u32 	%p8, %r248, %r6;
	mov.u32 	%r1005, %r1022;
	@%p8 bra 	$L__BB4_40;
	ld.global.u32 	%r1005, [%rd9+512];
$L__BB4_40:
	add.s32 	%r249, %r87, 160;
	setp.ge.u32 	%p9, %r249, %r6;
	mov.u32 	%r1006, %r1022;
	@%p9 bra 	$L__BB4_42;
	ld.global.u32 	%r1006, [%rd9+640];
$L__BB4_42:
	add.s32 	%r103, %r87, 192;
	setp.ge.u32 	%p10, %r103, %r6;
	mov.u32 	%r1007, %r1022;
	@%p10 bra 	$L__BB4_44;
	ld.global.u32 	%r1007, [%rd9+768];
$L__BB4_44:
	add.s32 	%r250, %r87, 224;
	setp.ge.u32 	%p11, %r250, %r6;
	mov.u32 	%r1008, %r1022;
	@%p11 bra 	$L__BB4_46;
	ld.global.u32 	%r1008, [%rd9+896];
$L__BB4_46:
	add.s32 	%r108, %r87, 256;
	setp.ge.u32 	%p12, %r108, %r6;
	mov.u32 	%r1009, %r1022;
	@%p12 bra 	$L__BB4_48;
	ld.global.u32 	%r1009, [%rd9+1024];
$L__BB4_48:
	add.s32 	%r251, %r87, 288;
	setp.ge.u32 	%p13, %r251, %r6;
	mov.u32 	%r1010, %r1022;
	@%p13 bra 	$L__BB4_50;
	ld.global.u32 	%r1010, [%rd9+1152];
$L__BB4_50:
	add.s32 	%r113, %r87, 320;
	setp.ge.u32 	%p14, %r113, %r6;
	mov.u32 	%r1011, %r1022;
	@%p14 bra 	$L__BB4_52;
	ld.global.u32 	%r1011, [%rd9+1280];
$L__BB4_52:
	add.s32 	%r116, %r87, 352;
	setp.ge.u32 	%p15, %r116, %r6;
	mov.u32 	%r1012, %r1022;
	@%p15 bra 	$L__BB4_54;
	ld.global.u32 	%r1012, [%rd9+1408];
$L__BB4_54:
	add.s32 	%r119, %r87, 384;
	setp.ge.u32 	%p16, %r119, %r6;
	mov.u32 	%r1013, %r1022;
	@%p16 bra 	$L__BB4_56;
	ld.global.u32 	%r1013, [%rd9+1536];
$L__BB4_56:
	add.s32 	%r122, %r87, 416;
	setp.ge.u32 	%p17, %r122, %r6;
	mov.u32 	%r1014, %r1022;
	@%p17 bra 	$L__BB4_58;
	ld.global.u32 	%r1014, [%rd9+1664];
$L__BB4_58:
	add.s32 	%r252, %r87, 448;
	setp.ge.u32 	%p18, %r252, %r6;
	mov.u32 	%r1015, %r1022;
	@%p18 bra 	$L__BB4_60;
	ld.global.u32 	%r1015, [%rd9+1792];
$L__BB4_60:
	add.s32 	%r127, %r87, 480;
	setp.ge.u32 	%p19, %r127, %r6;
	mov.u32 	%r1016, %r1022;
	@%p19 bra 	$L__BB4_62;
	ld.global.u32 	%r1016, [%rd9+1920];
$L__BB4_62:
	add.s32 	%r253, %r87, 512;
	setp.ge.u32 	%p20, %r253, %r6;
	mov.u32 	%r1017, %r1022;
	@%p20 bra 	$L__BB4_64;
	ld.global.u32 	%r1017, [%rd9+2048];
$L__BB4_64:
	add.s32 	%r254, %r87, 544;
	setp.ge.u32 	%p21, %r254, %r6;
	mov.u32 	%r1018, %r1022;
	@%p21 bra 	$L__BB4_66;
	ld.global.u32 	%r1018, [%rd9+2176];
$L__BB4_66:
	add.s32 	%r134, %r87, 576;
	setp.ge.u32 	%p22, %r134, %r6;
	mov.u32 	%r1019, %r1022;
	@%p22 bra 	$L__BB4_68;
	ld.global.u32 	%r1019, [%rd9+2304];
$L__BB4_68:
	add.s32 	%r255, %r87, 608;
	setp.ge.u32 	%p23, %r255, %r6;
	mov.u32 	%r1020, %r1022;
	@%p23 bra 	$L__BB4_70;
	ld.global.u32 	%r1020, [%rd9+2432];
$L__BB4_70:
	add.s32 	%r256, %r87, 640;
	setp.ge.u32 	%p24, %r256, %r6;
	mov.u32 	%r1021, %r1022;
	@%p24 bra 	$L__BB4_72;
	ld.global.u32 	%r1021, [%rd9+2560];
$L__BB4_72:
	add.s32 	%r141, %r87, 672;
	setp.ge.u32 	%p25, %r141, %r6;
	@%p25 bra 	$L__BB4_74;
	ld.global.u32 	%r1022, [%rd9+2688];
$L__BB4_74:
	// begin inline asm
	mov.u32 %r257, %laneid;
	// end inline asm
	shr.u32 	%r145, %r85, 5;
	mad.lo.s32 	%r258, %r145, 704, %r257;
	shl.b32 	%r259, %r258, 2;
	mov.u32 	%r260, _ZZN3cub18CUB_300001_SM_10006detail4scan16DeviceScanKernelINS2_10policy_hubIjjjjN4cuda3std3__44plusIvEEE10Policy1000EPjSC_NS0_13ScanTileStateIjLb1EEES9_NS1_10InputValueIjSC_EEjjLb0EjEEvT0_T1_T2_iT3_T4_T5_E12temp_storage;
	add.s32 	%r146, %r260, %r259;
	st.shared.u32 	[%r146], %r1001;
	st.shared.u32 	[%r146+128], %r1002;
	st.shared.u32 	[%r146+256], %r1003;
	st.shared.u32 	[%r146+384], %r1004;
	st.shared.u32 	[%r146+512], %r1005;
	st.shared.u32 	[%r146+640], %r1006;
	st.shared.u32 	[%r146+768], %r1007;
	st.shared.u32 	[%r146+896], %r1008;
	st.shared.u32 	[%r146+1024], %r1009;
	st.shared.u32 	[%r146+1152], %r1010;
	st.shared.u32 	[%r146+1280], %r1011;
	st.shared.u32 	[%r146+1408], %r1012;
	st.shared.u32 	[%r146+1536], %r1013;
	st.shared.u32 	[%r146+1664], %r1014;
	st.shared.u32 	[%r146+1792], %r1015;
	st.shared.u32 	[%r146+1920], %r1016;
	st.shared.u32 	[%r146+2048], %r1017;
	st.shared.u32 	[%r146+2176], %r1018;
	st.shared.u32 	[%r146+2304], %r1019;
	st.shared.u32 	[%r146+2432], %r1020;
	st.shared.u32 	[%r146+2560], %r1021;
	st.shared.u32 	[%r146+2688], %r1022;
	bar.warp.sync 	-1;
	mad.lo.s32 	%r147, %r257, 84, %r146;
	ld.shared.v2.u32 	{%r148, %r149}, [%r147];
	ld.shared.v2.u32 	{%r150, %r151}, [%r147+8];
	ld.shared.v2.u32 	{%r152, %r153}, [%r147+16];
	ld.shared.v2.u32 	{%r154, %r155}, [%r147+24];
	ld.shared.v2.u32 	{%r156, %r157}, [%r147+32];
	ld.shared.v2.u32 	{%r158, %r159}, [%r147+40];
	ld.shared.v2.u32 	{%r160, %r161}, [%r147+48];
	ld.shared.v2.u32 	{%r162, %r163}, [%r147+56];
	ld.shared.v2.u32 	{%r164, %r165}, [%r147+64];
	ld.shared.v2.u32 	{%r166, %r167}, [%r147+72];
	ld.shared.v2.u32 	{%r168, %r169}, [%r147+80];
	bar.sync 	0;
	setp.ne.s32 	%p26, %r986, 0;
	@%p26 bra 	$L__BB4_78;
	add.s32 	%r490, %r149, %r148;
	add.s32 	%r491, %r150, %r490;
	add.s32 	%r492, %r151, %r491;
	add.s32 	%r493, %r152, %r492;
	add.s32 	%r494, %r153, %r493;
	add.s32 	%r495, %r154, %r494;
	add.s32 	%r496, %r155, %r495;
	add.s32 	%r497, %r156, %r496;
	add.s32 	%r498, %r157, %r497;
	add.s32 	%r499, %r158, %r498;
	add.s32 	%r500, %r159, %r499;
	add.s32 	%r501, %r160, %r500;
	add.s32 	%r502, %r161, %r501;
	add.s32 	%r503, %r162, %r502;
	add.s32 	%r504, %r163, %r503;
	add.s32 	%r505, %r164, %r504;
	add.s32 	%r506, %r165, %r505;
	add.s32 	%r507, %r166, %r506;
	add.s32 	%r508, %r167, %r507;
	add.s32 	%r509, %r168, %r508;
	add.s32 	%r464, %r169, %r509;
	mov.b32 	%r462, 1;
	mov.b32 	%r487, 0;
	mov.b32 	%r489, -1;
	// begin inline asm
	{  .reg .u32 r0;  .reg .pred p;  shfl.sync.up.b32 r0|p, %r464, %r462, %r487, %r489;  @p add.u32 r0, r0, %r464;  mov.u32 %r460, r0;}
	// end inline asm
	mov.b32 	%r468, 2;
	// begin inline asm
	{  .reg .u32 r0;  .reg .pred p;  shfl.sync.up.b32 r0|p, %r460, %r468, %r487, %r489;  @p add.u32 r0, r0, %r460;  mov.u32 %r466, r0;}
	// end inline asm
	mov.b32 	%r474, 4;
	// begin inline asm
	{  .reg .u32 r0;  .reg .pred p;  shfl.sync.up.b32 r0|p, %r466, %r474, %r487, %r489;  @p add.u32 r0, r0, %r466;  mov.u32 %r472, r0;}
	// end inline asm
	mov.b32 	%r480, 8;
	// begin inline asm
	{  .reg .u32 r0;  .reg .pred p;  shfl.sync.up.b32 r0|p, %r472, %r480, %r487, %r489;  @p add.u32 r0, r0, %r472;  mov.u32 %r478, r0;}
	// end inline asm
	mov.b32 	%r486, 16;
	// begin inline asm
	{  .reg .u32 r0;  .reg .pred p;  shfl.sync.up.b32 r0|p, %r478, %r486, %r487, %r489;  @p add.u32 r0, r0, %r478;  mov.u32 %r484, r0;}
	// end inline asm
	setp.ne.s32 	%p68, %r257, 31;
	@%p68 bra 	$L__BB4_77;
	shl.b32 	%r510, %r145, 2;
	mov.u32 	%r511, _ZZN3cub18CUB_300001_SM_10006detail4scan16DeviceScanKernelINS2_10policy_hubIjjjjN4cuda3std3__44plusIvEEE10Policy1000EPjSC_NS0_13ScanTileStateIjLb1EEES9_NS1_10InputValueIjSC_EEjjLb0EjEEvT0_T1_T2_iT3_T4_T5_E12temp_storage;
	add.s32 	%r512, %r511, %r510;
	st.shared.u32 	[%r512+16], %r484;
$L__BB4_77:
	bar.sync 	0;
	ld.shared.v4.u32 	{%r513, %r514, %r515, %r516}, [_ZZN3cub18CUB_300001_SM_10006detail4scan16DeviceScanKernelINS2_10policy_hubIjjjjN4cuda3std3__44plusIvEEE10Policy1000EPjSC_NS0_13ScanTileStateIjLb1EEES9_NS1_10InputValueIjSC_EEjjLb0EjEEvT0_T1_T2_iT3_T4_T5_E12temp_storage+16];
	add.s32 	%r517, %r514, %r513;
	setp.eq.s32 	%p69, %r145, 2;
	selp.b32 	%r518, %r517, %r513, %p69;
	add.s32 	%r519, %r517, %r515;
	setp.eq.s32 	%p70, %r145, 3;
	selp.b32 	%r520, %r519, %r518, %p70;
	add.s32 	%r521, %r519, %r516;
	setp.eq.s32 	%p71, %r145, 4;
	selp.b32 	%r522, %r521, %r520, %p71;
	ld.shared.v4.u32 	{%r523, %r524, %r525, %r526}, [_ZZN3cub18CUB_300001_SM_10006detail4scan16DeviceScanKernelINS2_10policy_hubIjjjjN4cuda3std3__44plusIvEEE10Policy1000EPjSC_NS0_13ScanTileStateIjLb1EEES9_NS1_10InputValueIjSC_EEjjLb0EjEEvT0_T1_T2_iT3_T4_T5_E12temp_storage+32];
	add.s32 	%r527, %r521, %r523;
	setp.eq.s32 	%p72, %r145, 5;
	selp.b32 	%r528, %r527, %r522, %p72;
	add.s32 	%r529, %r527, %r524;
	setp.eq.s32 	%p73, %r145, 6;
	selp.b32 	%r530, %r529, %r528, %p73;
	add.s32 	%r531, %r529, %r525;
	setp.eq.s32 	%p74, %r145, 7;
	selp.b32 	%r532, %r531, %r530, %p74;
	add.s32 	%r533, %r531, %r526;
	setp.eq.s32 	%p75, %r145, 8;
	selp.b32 	%r534, %r533, %r532, %p75;
	.pragma "used_bytes_mask 4095";
	ld.shared.v4.u32 	{%r535, %r536, %r537, %r538}, [_ZZN3cub18CUB_300001_SM_10006detail4scan16DeviceScanKernelINS2_10policy_hubIjjjjN4cuda3std3__44plusIvEEE10Policy1000EPjSC_NS0_13ScanTileStateIjLb1EEES9_NS1_10InputValueIjSC_EEjjLb0EjEEvT0_T1_T2_iT3_T4_T5_E12temp_storage+48];
	add.s32 	%r539, %r533, %r535;
	setp.eq.s32 	%p76, %r145, 9;
	selp.b32 	%r540, %r539, %r534, %p76;
	add.s32 	%r541, %r539, %r536;
	setp.eq.s32 	%p77, %r145, 10;
	selp.b32 	%r542, %r541, %r540, %p77;
	add.s32 	%r543, %r541, %r537;
	setp.eq.s32 	%p78, %r145, 11;
	selp.b32 	%r544, %r543, %r542, %p78;
	setp.lt.u32 	%p79, %r85, 32;
	selp.b32 	%r545, 0, %r544, %p79;
	setp.eq.s32 	%p80, %r257, 0;
	sub.s32 	%r546, %r484, %r464;
	selp.b32 	%r547, 0, %r546, %p80;
	add.s32 	%r548, %r547, %r985;
	add.s32 	%r1037, %r548, %r545;
	bra.uni 	$L__BB4_97;
$L__BB4_78:
	add.s32 	%r291, %r149, %r148;
	add.s32 	%r292, %r150, %r291;
	add.s32 	%r293, %r151, %r292;
	add.s32 	%r294, %r152, %r293;
	add.s32 	%r295, %r153, %r294;
	add.s32 	%r296, %r154, %r295;
	add.s32 	%r297, %r155, %r296;
	add.s32 	%r298, %r156, %r297;
	add.s32 	%r299, %r157, %r298;
	add.s32 	%r300, %r158, %r299;
	add.s32 	%r301, %r159, %r300;
	add.s32 	%r302, %r160, %r301;
	add.s32 	%r303, %r161, %r302;
	add.s32 	%r304, %r162, %r303;
	add.s32 	%r305, %r163, %r304;
	add.s32 	%r306, %r164, %r305;
	add.s32 	%r307, %r165, %r306;
	add.s32 	%r308, %r166, %r307;
	add.s32 	%r309, %r167, %r308;
	add.s32 	%r310, %r168, %r309;
	add.s32 	%r265, %r169, %r310;
	mov.b32 	%r263, 1;
	mov.b32 	%r288, 0;
	mov.b32 	%r290, -1;
	// begin inline asm
	{  .reg .u32 r0;  .reg .pred p;  shfl.sync.up.b32 r0|p, %r265, %r263, %r288, %r290;  @p add.u32 r0, r0, %r265;  mov.u32 %r261, r0;}
	// end inline asm
	mov.b32 	%r269, 2;
	// begin inline asm
	{  .reg .u32 r0;  .reg .pred p;  shfl.sync.up.b32 r0|p, %r261, %r269, %r288, %r290;  @p add.u32 r0, r0, %r261;  mov.u32 %r267, r0;}
	// end inline asm
	mov.b32 	%r275, 4;
	// begin inline asm
	{  .reg .u32 r0;  .reg .pred p;  shfl.sync.up.b32 r0|p, %r267, %r275, %r288, %r290;  @p add.u32 r0, r0, %r267;  mov.u32 %r273, r0;}
	// end inline asm
	mov.b32 	%r281, 8;
	// begin inline asm
	{  .reg .u32 r0;  .reg .pred p;  shfl.sync.up.b32 r0|p, %r273, %r281, %r288, %r290;  @p add.u32 r0, r0, %r273;  mov.u32 %r279, r0;}
	// end inline asm
	mov.b32 	%r287, 16;
	// begin inline asm
	{  .reg .u32 r0;  .reg .pred p;  shfl.sync.up.b32 r0|p, %r279, %r287, %r288, %r290;  @p add.u32 r0, r0, %r279;  mov.u32 %r285, r0;}
	// end inline asm
	setp.ne.s32 	%p27, %r257, 31;
	@%p27 bra 	$L__BB4_80;
	shl.b32 	%r311, %r145, 2;
	mov.u32 	%r312, _ZZN3cub18CUB_300001_SM_10006detail4scan16DeviceScanKernelINS2_10policy_hubIjjjjN4cuda3std3__44plusIvEEE10Policy1000EPjSC_NS0_13ScanTileStateIjLb1EEES9_NS1_10InputValueIjSC_EEjjLb0EjEEvT0_T1_T2_iT3_T4_T5_E12temp_storage;
	add.s32 	%r313, %r312, %r311;
	st.shared.u32 	[%r313+16], %r285;
$L__BB4_80:
	sub.s32 	%r314, %r285, %r265;
	bar.sync 	0;
	ld.shared.v4.u32 	{%r315, %r316, %r317, %r318}, [_ZZN3cub18CUB_300001_SM_10006detail4scan16DeviceScanKernelINS2_10policy_hubIjjjjN4cuda3std3__44plusIvEEE10Policy1000EPjSC_NS0_13ScanTileStateIjLb1EEES9_NS1_10InputValueIjSC_EEjjLb0EjEEvT0_T1_T2_iT3_T4_T5_E12temp_storage+16];
	add.s32 	%r319, %r316, %r315;
	setp.eq.s32 	%p28, %r145, 2;
	selp.b32 	%r320, %r319, %r315, %p28;
	add.s32 	%r321, %r319, %r317;
	setp.eq.s32 	%p29, %r145, 3;
	selp.b32 	%r322, %r321, %r320, %p29;
	add.s32 	%r323, %r321, %r318;
	setp.eq.s32 	%p30, %r145, 4;
	selp.b32 	%r324, %r323, %r322, %p30;
	ld.shared.v4.u32 	{%r325, %r326, %r327, %r328}, [_ZZN3cub18CUB_300001_SM_10006detail4scan16DeviceScanKernelINS2_10policy_hubIjjjjN4cuda3std3__44plusIvEEE10Policy1000EPjSC_NS0_13ScanTileStateIjLb1EEES9_NS1_10InputValueIjSC_EEjjLb0EjEEvT0_T1_T2_iT3_T4_T5_E12temp_storage+32];
	add.s32 	%r329, %r323, %r325;
	setp.eq.s32 	%p31, %r145, 5;
	selp.b32 	%r330, %r329, %r324, %p31;
	add.s32 	%r331, %r329, %r326;
	setp.eq.s32 	%p32, %r145, 6;
	selp.b32 	%r332, %r331, %r330, %p32;
	add.s32 	%r333, %r331, %r327;
	setp.eq.s32 	%p33, %r145, 7;
	selp.b32 	%r334, %r333, %r332, %p33;
	add.s32 	%r335, %r333, %r328;
	setp.eq.s32 	%p34, %r145, 8;
	selp.b32 	%r336, %r335, %r334, %p34;
	ld.shared.v4.u32 	{%r337, %r338, %r339, %r340}, [_ZZN3cub18CUB_300001_SM_10006detail4scan16DeviceScanKernelINS2_10policy_hubIjjjjN4cuda3std3__44plusIvEEE10Policy1000EPjSC_NS0_13ScanTileStateIjLb1EEES9_NS1_10InputValueIjSC_EEjjLb0EjEEvT0_T1_T2_iT3_T4_T5_E12temp_storage+48];
	add.s32 	%r341, %r335, %r337;
	setp.eq.s32 	%p35, %r145, 9;
	selp.b32 	%r342, %r341, %r336, %p35;
	add.s32 	%r343, %r341, %r338;
	setp.eq.s32 	%p36, %r145, 10;
	selp.b32 	%r344, %r343, %r342, %p36;
	add.s32 	%r345, %r343, %r339;
	setp.eq.s32 	%p37, %r145, 11;
	selp.b32 	%r346, %r345, %r344, %p37;
	add.s32 	%r175, %r345, %r340;
	setp.gt.u32 	%p38, %r85, 31;
	setp.lt.u32 	%p39, %r85, 32;
	setp.eq.s32 	%p40, %r257, 0;
	selp.b32 	%r347, 0, %r314, %p40;
	add.s32 	%r1036, %r346, %r347;
	selp.b32 	%r177, %r314, %r1036, %p39;
	@%p38 bra 	$L__BB4_96;
	setp.ne.s32 	%p41, %r85, 0;
	mul.wide.s32 	%rd20, %r986, 8;
	add.s64 	%rd10, %rd14, %rd20;
	@%p41 bra 	$L__BB4_83;
	st.shared.u32 	[_ZZN3cub18CUB_300001_SM_10006detail4scan16DeviceScanKernelINS2_10policy_hubIjjjjN4cuda3std3__44plusIvEEE10Policy1000EPjSC_NS0_13ScanTileStateIjLb1EEES9_NS1_10InputValueIjSC_EEjjLb0EjEEvT0_T1_T2_iT3_T4_T5_E12temp_storage+12], %r175;
	add.s64 	%rd21, %rd10, 256;
	mov.b32 	%r348, 100;
	// begin inline asm
	st.relaxed.gpu.v2.u32 [%rd21], {%r348, %r175};
	// end inline asm
$L__BB4_83:
	not.b32 	%r354, %r85;
	add.s32 	%r1031, %r986, %r354;
	mov.b32 	%r350, 830;
	// begin inline asm
	nanosleep.u32 %r350;
	// end inline asm
	mul.wide.s32 	%rd23, %r1031, 8;
	add.s64 	%rd24, %rd14, %rd23;
	add.s64 	%rd22, %rd24, 256;
	// begin inline asm
	ld.relaxed.gpu.v2.u32 {%r1033, %r1025}, [%rd22];
	// end inline asm
	mov.b32 	%r1026, 952;
$L__BB4_84:
	setp.eq.s32 	%p42, %r1033, 99;
	mov.b32 	%r355, -1;
	vote.sync.any.pred 	%p43, %p42, %r355;
	not.pred 	%p44, %p43;
	@%p44 bra 	$L__BB4_86;
	mul.lo.s32 	%r458, %r986, 16807;
	and.b32  	%r986, %r458, 2147483647;
	add.s32 	%r459, %r1026, 1;
	rem.u32 	%r455, %r986, %r459;
	// begin inline asm
	nanosleep.u32 %r455;
	// end inline asm
	shr.u32 	%r1026, %r1026, 1;
	// begin inline asm
	ld.relaxed.gpu.v2.u32 {%r1033, %r1025}, [%rd22];
	// end inline asm
	bra.uni 	$L__BB4_84;
$L__BB4_86:
	setp.eq.s32 	%p45, %r1033, 101;
	mov.b32 	%r382, -1;
	vote.sync.ballot.b32 	%r384, %p45, %r382;
	// begin inline asm
	mov.u32 %r357, %lanemask_ge;
	// end inline asm
	and.b32  	%r385, %r384, %r357;
	or.b32  	%r386, %r385, -2147483648;
	add.s32 	%r387, %r386, -1;
	not.b32 	%r388, %r386;
	and.b32  	%r389, %r388, %r387;
	popc.b32 	%r361, %r389;
	mov.b32 	%r360, 1;
	// begin inline asm
	shfl.sync.down.b32 %r358, %r1025, %r360, %r361, %r382;
	// end inline asm
	setp.lt.s32 	%p47, %r257, %r361;
	selp.b32 	%r390, %r358, 0, %p47;
	add.s32 	%r364, %r390, %r1025;
	mov.b32 	%r365, 2;
	// begin inline asm
	shfl.sync.down.b32 %r363, %r364, %r365, %r361, %r382;
	// end inline asm
	add.s32 	%r391, %r257, 2;
	setp.gt.s32 	%p48, %r391, %r361;
	selp.b32 	%r392, 0, %r363, %p48;
	add.s32 	%r369, %r364, %r392;
	mov.b32 	%r370, 4;
	// begin inline asm
	shfl.sync.down.b32 %r368, %r369, %r370, %r361, %r382;
	// end inline asm
	add.s32 	%r393, %r257, 4;
	setp.gt.s32 	%p49, %r393, %r361;
	selp.b32 	%r394, 0, %r368, %p49;
	add.s32 	%r374, %r369, %r394;
	mov.b32 	%r375, 8;
	// begin inline asm
	shfl.sync.down.b32 %r373, %r374, %r375, %r361, %r382;
	// end inline asm
	add.s32 	%r395, %r257, 8;
	setp.gt.s32 	%p50, %r395, %r361;
	selp.b32 	%r396, 0, %r373, %p50;
	add.s32 	%r379, %r374, %r396;
	mov.b32 	%r380, 16;
	// begin inline asm
	shfl.sync.down.b32 %r378, %r379, %r380, %r361, %r382;
	// end inline asm
	add.s32 	%r397, %r257, 16;
	setp.gt.s32 	%p51, %r397, %r361;
	selp.b32 	%r398, 0, %r378, %p51;
	add.s32 	%r1029, %r379, %r398;
	add.s64 	%rd11, %rd14, 256;
	mov.b32 	%r1027, 952;
$L__BB4_87:
	setp.ne.s32 	%p52, %r1033, 101;
	mov.b32 	%r399, -1;
	vote.sync.all.pred 	%p53, %p52, %r399;
	not.pred 	%p54, %p53;
	@%p54 bra 	$L__BB4_92;
	shr.u32 	%r1027, %r1027, 1;
	mul.wide.s32 	%rd27, %r1031, 8;
	add.s64 	%rd28, %rd11, %rd27;
	add.s64 	%rd26, %rd28, -256;
	// begin inline asm
	ld.relaxed.gpu.v2.u32 {%r1033, %r1034}, [%rd26];
	// end inline asm
	mov.u32 	%r1035, %r1027;
$L__BB4_89:
	setp.eq.s32 	%p58, %r1033, 99;
	mov.b32 	%r407, -1;
	vote.sync.any.pred 	%p59, %p58, %r407;
	not.pred 	%p60, %p59;
	@%p60 bra 	$L__BB4_91;
	mul.lo.s32 	%r453, %r986, 16807;
	and.b32  	%r986, %r453, 2147483647;
	add.s32 	%r454, %r1035, 1;
	rem.u32 	%r450, %r986, %r454;
	// begin inline asm
	nanosleep.u32 %r450;
	// end inline asm
	shr.u32 	%r1035, %r1035, 1;
	// begin inline asm
	ld.relaxed.gpu.v2.u32 {%r1033, %r1034}, [%rd26];
	// end inline asm
	bra.uni 	$L__BB4_89;
$L__BB4_91:
	setp.eq.s32 	%p61, %r1033, 101;
	mov.b32 	%r433, -1;
	vote.sync.ballot.b32 	%r434, %p61, %r433;
	and.b32  	%r435, %r434, %r357;
	or.b32  	%r436, %r435, -2147483648;
	add.s32 	%r437, %r436, -1;
	not.b32 	%r438, %r436;
	and.b32  	%r439, %r438, %r437;
	popc.b32 	%r412, %r439;
	mov.b32 	%r411, 1;
	// begin inline asm
	shfl.sync.down.b32 %r409, %r1034, %r411, %r412, %r433;
	// end inline asm
	setp.lt.s32 	%p63, %r257, %r412;
	selp.b32 	%r440, %r409, 0, %p63;
	add.s32 	%r415, %r440, %r1034;
	mov.b32 	%r416, 2;
	// begin inline asm
	shfl.sync.down.b32 %r414, %r415, %r416, %r412, %r433;
	// end inline asm
	add.s32 	%r441, %r257, 2;
	setp.gt.s32 	%p64, %r441, %r412;
	selp.b32 	%r442, 0, %r414, %p64;
	add.s32 	%r420, %r415, %r442;
	mov.b32 	%r421, 4;
	// begin inline asm
	shfl.sync.down.b32 %r419, %r420, %r421, %r412, %r433;
	// end inline asm
	add.s32 	%r443, %r257, 4;
	setp.gt.s32 	%p65, %r443, %r412;
	selp.b32 	%r444, 0, %r419, %p65;
	add.s32 	%r425, %r420, %r444;
	mov.b32 	%r426, 8;
	// begin inline asm
	shfl.sync.down.b32 %r424, %r425, %r426, %r412, %r433;
	// end inline asm
	add.s32 	%r445, %r257, 8;
	setp.gt.s32 	%p66, %r445, %r412;
	selp.b32 	%r446, 0, %r424, %p66;
	add.s32 	%r430, %r425, %r446;
	mov.b32 	%r431, 16;
	// begin inline asm
	shfl.sync.down.b32 %r429, %r430, %r431, %r412, %r433;
	// end inline asm
	add.s32 	%r447, %r257, 16;
	setp.gt.s32 	%p67, %r447, %r412;
	selp.b32 	%r448, 0, %r429, %p67;
	add.s32 	%r449, %r448, %r1029;
	add.s32 	%r1029, %r449, %r430;
	add.s32 	%r1031, %r1031, -32;
	bra.uni 	$L__BB4_87;
$L__BB4_92:
	@%p41 bra 	$L__BB4_94;
	add.s32 	%r402, %r1029, %r175;
	add.s64 	%rd25, %rd10, 256;
	mov.b32 	%r401, 101;
	// begin inline asm
	st.relaxed.gpu.v2.u32 [%rd25], {%r401, %r402};
	// end inline asm
	st.shared.u32 	[_ZZN3cub18CUB_300001_SM_10006detail4scan16DeviceScanKernelINS2_10policy_hubIjjjjN4cuda3std3__44plusIvEEE10Policy1000EPjSC_NS0_13ScanTileStateIjLb1EEES9_NS1_10InputValueIjSC_EEjjLb0EjEEvT0_T1_T2_iT3_T4_T5_E12temp_storage+4], %r1029;
	st.shared.u32 	[_ZZN3cub18CUB_300001_SM_10006detail4scan16DeviceScanKernelINS2_10policy_hubIjjjjN4cuda3std3__44plusIvEEE10Policy1000EPjSC_NS0_13ScanTileStateIjLb1EEES9_NS1_10InputValueIjSC_EEjjLb0EjEEvT0_T1_T2_iT3_T4_T5_E12temp_storage+8], %r402;
$L__BB4_94:
	setp.ne.s32 	%p56, %r257, 0;
	mov.u32 	%r1036, %r177;
	@%p56 bra 	$L__BB4_96;
	st.shared.u32 	[_ZZN3cub18CUB_300001_SM_10006detail4scan16DeviceScanKernelINS2_10policy_hubIjjjjN4cuda3std3__44plusIvEEE10Policy1000EPjSC_NS0_13ScanTileStateIjLb1EEES9_NS1_10InputValueIjSC_EEjjLb0EjEEvT0_T1_T2_iT3_T4_T5_E12temp_storage+76], %r1029;
	mov.u32 	%r1036, %r1029;
$L__BB4_96:
	bar.sync 	0;
	setp.eq.s32 	%p57, %r85, 0;
	ld.shared.u32 	%r403, [_ZZN3cub18CUB_300001_SM_10006detail4scan16DeviceScanKernelINS2_10policy_hubIjjjjN4cuda3std3__44plusIvEEE10Policy1000EPjSC_NS0_13ScanTileStateIjLb1EEES9_NS1_10InputValueIjSC_EEjjLb0EjEEvT0_T1_T2_iT3_T4_T5_E12temp_storage+76];
	selp.b32 	%r404, 0, %r403, %p57;
	add.s32 	%r1037, %r404, %r1036;
$L__BB4_97:
	add.s32 	%r549, %r1037, %r148;
	add.s32 	%r550, %r149, %r549;
	add.s32 	%r551, %r150, %r550;
	add.s32 	%r552, %r151, %r551;
	add.s32 	%r553, %r152, %r552;
	add.s32 	%r554, %r153, %r553;
	add.s32 	%r555, %r154, %r554;
	add.s32 	%r556, %r155, %r555;
	add.s32 	%r557, %r156, %r556;
	add.s32 	%r558, %r157, %r557;
	add.s32 	%r559, %r158, %r558;
	add.s32 	%r560, %r159, %r559;
	add.s32 	%r561, %r160, %r560;
	add.s32 	%r562, %r161, %r561;
	add.s32 	%r563, %r162, %r562;
	add.s32 	%r564, %r163, %r563;
	add.s32 	%r565, %r164, %r564;
	add.s32 	%r566, %r165, %r565;
	add.s32 	%r567, %r166, %r566;
	add.s32 	%r568, %r167, %r567;
	add.s32 	%r569, %r168, %r568;
	bar.sync 	0;
	st.shared.v2.u32 	[%r147], {%r1037, %r549};
	st.shared.v2.u32 	[%r147+8], {%r550, %r551};
	st.shared.v2.u32 	[%r147+16], {%r552, %r553};
	st.shared.v2.u32 	[%r147+24], {%r554, %r555};
	st.shared.v2.u32 	[%r147+32], {%r556, %r557};
	st.shared.v2.u32 	[%r147+40], {%r558, %r559};
	st.shared.v2.u32 	[%r147+48], {%r560, %r561};
	st.shared.v2.u32 	[%r147+56], {%r562, %r563};
	st.shared.v2.u32 	[%r147+64], {%r564, %r565};
	st.shared.v2.u32 	[%r147+72], {%r566, %r567};
	st.shared.v2.u32 	[%r147+80], {%r568, %r569};
	bar.warp.sync 	-1;
	ld.shared.u32 	%r216, [%r146];
	ld.shared.u32 	%r217, [%r146+128];
	ld.shared.u32 	%r218, [%r146+256];
	ld.shared.u32 	%r219, [%r146+384];
	ld.shared.u32 	%r220, [%r146+512];
	ld.shared.u32 	%r221, [%r146+640];
	ld.shared.u32 	%r222, [%r146+768];
	ld.shared.u32 	%r223, [%r146+896];
	ld.shared.u32 	%r224, [%r146+1024];
	ld.shared.u32 	%r225, [%r146+1152];
	ld.shared.u32 	%r226, [%r146+1280];
	ld.shared.u32 	%r227, [%r146+1408];
	ld.shared.u32 	%r228, [%r146+1536];
	ld.shared.u32 	%r229, [%r146+1664];
	ld.shared.u32 	%r230, [%r146+1792];
	ld.shared.u32 	%r231, [%r146+1920];
	ld.shared.u32 	%r232, [%r146+2048];
	ld.shared.u32 	%r233, [%r146+2176];
	ld.shared.u32 	%r234, [%r146+2304];
	ld.shared.u32 	%r235, [%r146+2432];
	ld.shared.u32 	%r236, [%r146+2560];
	ld.shared.u32 	%r237, [%r146+2688];
	setp.ne.s32 	%p81, %r85, 0;
	@%p81 bra 	$L__BB4_99;
	st.volatile.shared.u32 	[_ZZN3cub18CUB_300001_SM_10006detail4scan16DeviceScanKernelINS2_10policy_hubIjjjjN4cuda3std3__44plusIvEEE10Policy1000EPjSC_NS0_13ScanTileStateIjLb1EEES9_NS1_10InputValueIjSC_EEjjLb0EjEEvT0_T1_T2_iT3_T4_T5_E12temp_storage+33792], %r6;
$L__BB4_99:
	ld.param.u32 	%r984, [_ZN3cub18CUB_300001_SM_10006detail4scan16DeviceScanKernelINS2_10policy_hubIjjjjN4cuda3std3__44plusIvEEE10Policy1000EPjSC_NS0_13ScanTileStateIjLb1EEES9_NS1_10InputValueIjSC_EEjjLb0EjEEvT0_T1_T2_iT3_T4_T5__param_3];
	ld.param.u64 	%rd59, [_ZN3cub18CUB_300001_SM_10006detail4scan16DeviceScanKernelINS2_10policy_hubIjjjjN4cuda3std3__44plusIvEEE10Policy1000EPjSC_NS0_13ScanTileStateIjLb1EEES9_NS1_10InputValueIjSC_EEjjLb0EjEEvT0_T1_T2_iT3_T4_T5__param_1];
	bar.sync 	0;
	ld.volatile.shared.u32 	%r238, [_ZZN3cub18CUB_300001_SM_10006detail4scan16DeviceScanKernelINS2_10policy_hubIjjjjN4cuda3std3__44plusIvEEE10Policy1000EPjSC_NS0_13ScanTileStateIjLb1EEES9_NS1_10InputValueIjSC_EEjjLb0EjEEvT0_T1_T2_iT3_T4_T5_E12temp_storage+33792];
	setp.ge.s32 	%p82, %r87, %r238;
	cvt.u64.u32 	%rd35, %r87;
	mov.u32 	%r570, %ctaid.x;
	add.s32 	%r571, %r984, %r570;
	mul.lo.s32 	%r572, %r571, 8448;
	cvt.u64.u32 	%rd36, %r572;
	add.s64 	%rd37, %rd35, %rd36;
	cvta.to.global.u64 	%rd38, %rd59;
	shl.b64 	%rd39, %rd37, 2;
	add.s64 	%rd12, %rd38, %rd39;
	@%p82 bra 	$L__BB4_101;
	st.global.u32 	[%rd12], %r216;
$L__BB4_101:
	setp.ge.s32 	%p83, %r90, %r238;
	@%p83 bra 	$L__BB4_103;
	st.global.u32 	[%rd12+128], %r217;
$L__BB4_103:
	setp.ge.s32 	%p84, %r93, %r238;
	@%p84 bra 	$L__BB4_105;
	st.global.u32 	[%rd12+256], %r218;
$L__BB4_105:
	setp.ge.s32 	%p85, %r96, %r238;
	@%p85 bra 	$L__BB4_107;
	st.global.u32 	[%rd12+384], %r219;
$L__BB4_107:
	mov.u32 	%r573, %tid.x;
	and.b32  	%r574, %r573, 992;
	mul.lo.s32 	%r575, %r574, 22;
	and.b32  	%r576, %r573, 31;
	or.b32  	%r577, %r575, %r576;
	add.s32 	%r578, %r577, 128;
	setp.ge.s32 	%p86, %r578, %r238;
	@%p86 bra 	$L__BB4_109;
	st.global.u32 	[%rd12+512], %r220;
$L__BB4_109:
	add.s32 	%r584, %r577, 160;
	setp.ge.s32 	%p87, %r584, %r238;
	@%p87 bra 	$L__BB4_111;
	st.global.u32 	[%rd12+640], %r221;
$L__BB4_111:
	setp.ge.s32 	%p88, %r103, %r238;
	@%p88 bra 	$L__BB4_113;
	st.global.u32 	[%rd12+768], %r222;
$L__BB4_113:
	add.s32 	%r590, %r577, 224;
	setp.ge.s32 	%p89, %r590, %r238;
	@%p89 bra 	$L__BB4_115;
	st.global.u32 	[%rd12+896], %r223;
$L__BB4_115:
	setp.ge.s32 	%p90, %r108, %r238;
	@%p90 bra 	$L__BB4_117;
	st.global.u32 	[%rd12+1024], %r224;
$L__BB4_117:
	add.s32 	%r596, %r577, 288;
	setp.ge.s32 	%p91, %r596, %r238;
	@%p91 bra 	$L__BB4_119;
	st.global.u32 	[%rd12+1152], %r225;
$L__BB4_119:
	setp.ge.s32 	%p92, %r113, %r238;
	@%p92 bra 	$L__BB4_121;
	st.global.u32 	[%rd12+1280], %r226;
$L__BB4_121:
	setp.ge.s32 	%p93, %r116, %r238;
	@%p93 bra 	$L__BB4_123;
	st.global.u32 	[%rd12+1408], %r227;
$L__BB4_123:
	setp.ge.s32 	%p94, %r119, %r238;
	@%p94 bra 	$L__BB4_125;
	st.global.u32 	[%rd12+1536], %r228;
$L__BB4_125:
	setp.ge.s32 	%p95, %r122, %r238;
	@%p95 bra 	$L__BB4_127;
	st.global.u32 	[%rd12+1664], %r229;
$L__BB4_127:
	add.s32 	%r602, %r577, 448;
	setp.ge.s32 	%p96, %r602, %r238;
	@%p96 bra 	$L__BB4_129;
	st.global.u32 	[%rd12+1792], %r230;
$L__BB4_129:
	setp.ge.s32 	%p97, %r127, %r238;
	@%p97 bra 	$L__BB4_131;
	st.global.u32 	[%rd12+1920], %r231;
$L__BB4_131:
	add.s32 	%r608, %r577, 512;
	setp.ge.s32 	%p98, %r608, %r238;
	@%p98 bra 	$L__BB4_133;
	st.global.u32 	[%rd12+2048], %r232;
$L__BB4_133:
	add.s32 	%r614, %r577, 544;
	setp.ge.s32 	%p99, %r614, %r238;
	@%p99 bra 	$L__BB4_135;
	st.global.u32 	[%rd12+2176], %r233;
$L__BB4_135:
	setp.ge.s32 	%p100, %r134, %r238;
	@%p100 bra 	$L__BB4_137;
	st.global.u32 	[%rd12+2304], %r234;
$L__BB4_137:
	add.s32 	%r620, %r577, 608;
	setp.ge.s32 	%p101, %r620, %r238;
	@%p101 bra 	$L__BB4_139;
	st.global.u32 	[%rd12+2432], %r235;
$L__BB4_139:
	add.s32 	%r626, %r577, 640;
	setp.ge.s32 	%p102, %r626, %r238;
	@%p102 bra 	$L__BB4_141;
	st.global.u32 	[%rd12+2560], %r236;
$L__BB4_141:
	setp.ge.s32 	%p103, %r141, %r238;
	@%p103 bra 	$L__BB4_143;
	st.global.u32 	[%rd12+2688], %r237;
$L__BB4_143:
	ret;

}


// ===== COMPILED SASS (sm_100) =====

	.target	sm_100

	.elftype	@"ET_EXEC"


//--------------------- .note.nv.tkinfo           --------------------------
	.section	.note.nv.tkinfo,"",@"SHT_NOTE"
	.sectionflags	@"SHF_NOTE_NV_TKINFO"
	.tkinfo
        /*0018*/ 	.word	0x00000002
        /*0030*/ 	.string	""
        /*0030*/ 	.string	"ptxas"
        /*0030*/ 	.string	"Cuda compilation tools, release 13.0, V13.0.88"
        /*0030*/ 	.string	"Build cuda_13.0.r13.0/compiler.36424714_0"
        /*0030*/ 	.string	"-arch sm_100 -m 64 "



//--------------------- .note.nv.cuinfo           --------------------------
	.section	.note.nv.cuinfo,"",@"SHT_NOTE"
	.sectionflags	@"SHF_NOTE_NV_CUINFO"
        /*0018*/ 	.short	0x0002
        /*001a*/ 	.short	0x0064
        /*001c*/ 	.short	0x0082
	.zero		2


//--------------------- .nv.info                  --------------------------
	.section	.nv.info,"",@"SHT_CUDA_INFO"
	.align	4


	//----- nvinfo : EIATTR_REGCOUNT
	.align		4
        /*0000*/ 	.byte	0x04, 0x2f
        /*0002*/ 	.short	(.L_41 - .L_40)
	.align		4
.L_40:
        /*0004*/ 	.word	index@(_Z16radix_sort_blockPjS_S_jS_j)
        /*0008*/ 	.word	0x0000001e


	//----- nvinfo : EIATTR_FRAME_SIZE
	.align		4
.L_41:
        /*000c*/ 	.byte	0x04, 0x11
        /*000e*/ 	.short	(.L_43 - .L_42)
	.align		4
.L_42:
        /*0010*/ 	.word	index@(_Z16radix_sort_blockPjS_S_jS_j)
        /*0014*/ 	.word	0x00000000


	//----- nvinfo : EIATTR_REGCOUNT
	.align		4
.L_43:
        /*0018*/ 	.byte	0x04, 0x2f
        /*001a*/ 	.short	(.L_45 - .L_44)
	.align		4
.L_44:
        /*001c*/ 	.word	index@(_Z13block_shufflePjS_S_S_jj)
        /*0020*/ 	.word	0x00000010


	//----- nvinfo : EIATTR_FRAME_SIZE
	.align		4
.L_45:
        /*0024*/ 	.byte	0x04, 0x11
        /*0026*/ 	.short	(.L_47 - .L_46)
	.align		4
.L_46:
        /*0028*/ 	.word	index@(_Z13block_shufflePjS_S_S_jj)
        /*002c*/ 	.word	0x00000000


	//----- nvinfo : EIATTR_REGCOUNT
	.align		4
.L_47:
        /*0030*/ 	.byte	0x04, 0x2f
        /*0032*/ 	.short	(.L_49 - .L_48)
	.align		4
.L_48:
        /*0034*/ 	.word	index@(_ZN3cub18CUB_300001_SM_10006detail11EmptyKernelIvEEvv)
        /*0038*/ 	.word	0x00000004


	//----- nvinfo : EIATTR_FRAME_SIZE
	.align		4
.L_49:
        /*003c*/ 	.byte	0x04, 0x11
        /*003e*/ 	.short	(.L_51 - .L_50)
	.align		4
.L_50:
        /*0040*/ 	.word	index@(_ZN3cub18CUB_300001_SM_10006detail11EmptyKernelIvEEvv)
        /*0044*/ 	.word	0x00000000


	//----- nvinfo : EIATTR_REGCOUNT
	.align		4
.L_51:
        /*0048*/ 	.byte	0x04, 0x2f
        /*004a*/ 	.short	(.L_53 - .L_52)
	.align		4
.L_52:
        /*004c*/ 	.word	index@(_ZN3cub18CUB_300001_SM_10006detail4scan20DeviceScanInitKernelINS0_13ScanTileStateIjLb1EEEEEvT_i)
        /*0050*/ 	.word	0x00000008


	//----- nvinfo : EIATTR_FRAME_SIZE
	.align		4
.L_53:
        /*0054*/ 	.byte	0x04, 0x11
        /*0056*/ 	.short	(.L_55 - .L_54)
	.align		4
.L_54:
        /*0058*/ 	.word	index@(_ZN3cub18CUB_300001_SM_10006detail4scan20DeviceScanInitKernelINS0_13ScanTileStateIjLb1EEEEEvT_i)
        /*005c*/ 	.word	0x00000000


	//----- nvinfo : EIATTR_REGCOUNT
	.align		4
.L_55:
        /*0060*/ 	.byte	0x04, 0x2f
        /*0062*/ 	.short	(.L_57 - .L_56)
	.align		4
.L_56:
        /*0064*/ 	.word	index@(_ZN3cub18CUB_300001_SM_10006detail4scan16DeviceScanKernelINS2_10policy_hubIjjjjN4cuda3std3__44plusIvEEE10Policy1000EPjSC_NS0_13ScanTileStateIjLb1EEES9_NS1_10InputValueIjSC_EEjjLb0EjEEvT0_T1_T2_iT3_T4_T5_)
        /*0068*/ 	.word	0x00000038


	//----- nvinfo : EIATTR_FRAME_SIZE
	.align		4
.L_57:
        /*006c*/ 	.byte	0x04, 0x11
        /*006e*/ 	.short	(.L_59 - .L_58)
	.align		4
.L_58:
        /*0070*/ 	.word	index@(_ZN3cub18CUB_300001_SM_10006detail4scan16DeviceScanKernelINS2_10policy_hubIjjjjN4cuda3std3__44plusIvEEE10Policy1000EPjSC_NS0_13ScanTileStateIjLb1EEES9_NS1_10InputValueIjSC_EEjjLb0EjEEvT0_T1_T2_iT3_T4_T5_)
        /*0074*/ 	.word	0x00000000


	//----- nvinfo : EIATTR_MIN_STACK_SIZE
	.align		4
.L_59:
        /*0078*/ 	.byte	0x04, 0x12
        /*007a*/ 	.short	(.L_61 - .L_60)
	.align		4
.L_60:
        /*007c*/ 	.word	index@(_ZN3cub18CUB_300001_SM_10006detail4scan16DeviceScanKernelINS2_10policy_hubIjjjjN4cuda3std3__44plusIvEEE10Policy1000EPjSC_NS0_13ScanTileStateIjLb1EEES9_NS1_10InputValueIjSC_EEjjLb0EjEEvT0_T1_T2_iT3_T4_T5_)
        /*0080*/ 	.word	0x00000000


	//----- nvinfo : EIATTR_MIN_STACK_SIZE
	.align		4
.L_61:
        /*0084*/ 	.byte	0x04, 0x12
        /*0086*/ 	.short	(.L_63 - .L_62)
	.align		4
.L_62:
        /*0088*/ 	.word	index@(_ZN3cub18CUB_300001_SM_10006detail4scan20DeviceScanInitKernelINS0_13ScanTileStateIjLb1EEEEEvT_i)
        /*008c*/ 	.word	0x00000000


	//----- nvinfo : EIATTR_MIN_STACK_SIZE
	.align		4
.L_63:
        /*0090*/ 	.byte	0x04, 0x12
        /*0092*/ 	.short	(.L_65 - .L_64)
	.align		4
.L_64:
        /*0094*/ 	.word	index@(_ZN3cub18CUB_300001_SM_10006detail11EmptyKernelIvEEvv)
        /*0098*/ 	.word	0x00000000


	//----- nvinfo : EIATTR_MIN_STACK_SIZE
	.align		4
.L_65:
        /*009c*/ 	.byte	0x04, 0x12
        /*009e*/ 	.short	(.L_67 - .L_66)
	.align		4
.L_66:
        /*00a0*/ 	.word	index@(_Z13block_shufflePjS_S_S_jj)
        /*00a4*/ 	.word	0x00000000


	//----- nvinfo : EIATTR_MIN_STACK_SIZE
	.align		4
.L_67:
        /*00a8*/ 	.byte	0x04, 0x12
        /*00aa*/ 	.short	(.L_69 - .L_68)
	.align		4
.L_68:
        /*00ac*/ 	.word	index@(_Z16radix_sort_blockPjS_S_jS_j)
        /*00b0*/ 	.word	0x00000000
.L_69:


//--------------------- .nv.compat                --------------------------
	.section	.nv.compat,"",@"SHT_CUDA_COMPAT_INFO"
	.align	4
        /*0000*/ 	.byte	0x02, 0x09, 0x00, 0x00, 0x02, 0x02, 0x01, 0x00, 0x02, 0x05, 0x05, 0x00, 0x03, 0x07, 0x01, 0x01
        /*0010*/ 	.byte	0x02, 0x03, 0x00, 0x00, 0x02, 0x06, 0x01, 0x00, 0x04, 0x0b, 0x08, 0x00, 0x09, 0x00, 0x00, 0x00
        /*0020*/ 	.byte	0x00, 0x00, 0x00, 0x00


//--------------------- .nv.info._ZN3cub18CUB_300001_SM_10006detail4scan16DeviceScanKernelINS2_10policy_hubIjjjjN4cuda3std3__44plusIvEEE10Policy1000EPjSC_NS0_13ScanTileStateIjLb1EEES9_NS1_10InputValueIjSC_EEjjLb0EjEEvT0_T1_T2_iT3_T4_T5_ --------------------------
	.section	.nv.info._ZN3cub18CUB_300001_SM_10006detail4scan16DeviceScanKernelINS2_10policy_hubIjjjjN4cuda3std3__44plusIvEEE10Policy1000EPjSC_NS0_13ScanTileStateIjLb1EEES9_NS1_10InputValueIjSC_EEjjLb0EjEEvT0_T1_T2_iT3_T4_T5_,"",@"SHT_CUDA_INFO"
	.sectionflags	@""
	.align	4


	//----- nvinfo : EIATTR_CUDA_API_VERSION
	.align		4
        /*0000*/ 	.byte	0x04, 0x37
        /*0002*/ 	.short	(.L_71 - .L_70)
.L_70:
        /*0004*/ 	.word	0x00000082


	//----- nvinfo : EIATTR_KPARAM_INFO
	.align		4
.L_71:
        /*0008*/ 	.byte	0x04, 0x17
        /*000a*/ 	.short	(.L_73 - .L_72)
.L_72:
        /*000c*/ 	.word	0x00000000
        /*0010*/ 	.short	0x0006
        /*0012*/ 	.short	0x0030
        /*0014*/ 	.byte	0x00, 0xf0, 0x11, 0x00


	//----- nvinfo : EIATTR_KPARAM_INFO
	.align		4
.L_73:
        /*0018*/ 	.byte	0x04, 0x17
        /*001a*/ 	.short	(.L_75 - .L_74)
.L_74:
        /*001c*/ 	.word	0x00000000
        /*0020*/ 	.short	0x0005
        /*0022*/ 	.short	0x0020
        /*0024*/ 	.byte	0x00, 0xf0, 0x41, 0x00


	//----- nvinfo : EIATTR_KPARAM_INFO
	.align		4
.L_75:
        /*0028*/ 	.byte	0x04, 0x17
        /*002a*/ 	.short	(.L_77 - .L_76)
.L_76:
        /*002c*/ 	.word	0x00000000
        /*0030*/ 	.short	0x0004
        /*0032*/ 	.short	0x001c
        /*0034*/ 	.byte	0x00, 0xf0, 0x05, 0x00


	//----- nvinfo : EIATTR_KPARAM_INFO
	.align		4
.L_77:
        /*0038*/ 	.byte	0x04, 0x17
        /*003a*/ 	.short	(.L_79 - .L_78)
.L_78:
        /*003c*/ 	.word	0x00000000
        /*0040*/ 	.short	0x0003
        /*0042*/ 	.short	0x0018
        /*0044*/ 	.byte	0x00, 0xf0, 0x11, 0x00


	//----- nvinfo : EIATTR_KPARAM_INFO
	.align		4
.L_79:
        /*0048*/ 	.byte	0x04, 0x17
        /*004a*/ 	.short	(.L_81 - .L_80)
.L_80:
        /*004c*/ 	.word	0x00000000
        /*0050*/ 	.short	0x0002
        /*0052*/ 	.short	0x0010
        /*0054*/ 	.byte	0x00, 0xf0, 0x21, 0x00


	//----- nvinfo : EIATTR_KPARAM_INFO
	.align		4
.L_81:
        /*0058*/ 	.byte	0x04, 0x17
        /*005a*/ 	.short	(.L_83 - .L_82)
.L_82:
        /*005c*/ 	.word	0x00000000
        /*0060*/ 	.short	0x0001
        /*0062*/ 	.short	0x0008
        /*0064*/ 	.byte	0x00, 0xf5, 0x21, 0x00


	//----- nvinfo : EIATTR_KPARAM_INFO
	.align		4
.L_83:
        /*0068*/ 	.byte	0x04, 0x17
        /*006a*/ 	.short	(.L_85 - .L_84)
.L_84:
        /*006c*/ 	.word	0x00000000
        /*0070*/ 	.short	0x0000
        /*0072*/ 	.short	0x0000
        /*0074*/ 	.byte	0x00, 0xf5, 0x21, 0x00


	//----- nvinfo : EIATTR_SPARSE_MMA_MASK
	.align		4
.L_85:
        /*0078*/ 	.byte	0x03, 0x50
        /*007a*/ 	.short	0x0000


	//----- nvinfo : EIATTR_MAXREG_COUNT
	.align		4
        /*007c*/ 	.byte	0x03, 0x1b
        /*007e*/ 	.short	0x00a8


	//----- nvinfo : EIATTR_NUM_BARRIERS
	.align		4
        /*0080*/ 	.byte	0x02, 0x4c
        /*0082*/ 	.byte	0x01
	.zero		1


	//----- nvinfo : EIATTR_MERCURY_ISA_VERSION
	.align		4
        /*0084*/ 	.byte	0x03, 0x5f
        /*0086*/ 	.short	0x0101


	//----- nvinfo : EIATTR_UNUSED_LOAD_BYTE_OFFSET
	.align		4
        /*0088*/ 	.byte	0x04, 0x44
        /*008a*/ 	.short	(.L_87 - .L_86)


	//   ....[0]....
.L_86:
        /*008c*/ 	.word	0x000029f0
        /*0090*/ 	.word	0x00000fff


	//----- nvinfo : EIATTR_COOP_GROUP_MASK_REGIDS
	.align		4
.L_87:
        /*0094*/ 	.byte	0x04, 0x29
        /*0096*/ 	.short	(.L_89 - .L_88)


	//   ....[0]....
.L_88:
        /*0098*/ 	.word	0xffffffff


	//   ....[1]....
        /*009c*/ 	.word	0xffffffff


	//   ....[2]....
        /*00a0*/ 	.word	0xffffffff


	//   ....[3]....
        /*00a4*/ 	.word	0xffffffff


	//   ....[4]....
        /*00a8*/ 	.word	0xffffffff


	//   ....[5]....
        /*00ac*/ 	.word	0xffffffff


	//   ....[6]....
        /*00b0*/ 	.word	0xffffffff


	//   ....[7]....
        /*00b4*/ 	.word	0xffffffff


	//   ....[8]....
        /*00b8*/ 	.word	0xffffffff


	//   ....[9]....
        /*00bc*/ 	.word	0xffffffff


	//   ....[10]....
        /*00c0*/ 	.word	0xffffffff


	//   ....[11]....
        /*00c4*/ 	.word	0xffffffff


	//   ....[12]....
        /*00c8*/ 	.word	0xffffffff


	//   ....[13]....
        /*00cc*/ 	.word	0xffffffff


	//   ....[14]....
        /*00d0*/ 	.word	0xffffffff


	//   ....[15]....
        /*00d4*/ 	.word	0xffffffff


	//   ....[16]....
        /*00d8*/ 	.word	0xffffffff


	//   ....[17]....
        /*00dc*/ 	.word	0xffffffff


	//   ....[18]....
        /*00e0*/ 	.word	0xffffffff


	//   ....[19]....
        /*00e4*/ 	.word	0xffffffff


	//   ....[20]....
        /*00e8*/ 	.word	0xffffffff


	//   ....[21]....
        /*00ec*/ 	.word	0xffffffff


	//   ....[22]....
        /*00f0*/ 	.word	0xffffffff


	//   ....[23]....
        /*00f4*/ 	.word	0xffffffff


	//   ....[24]....
        /*00f8*/ 	.word	0xffffffff


	//   ....[25]....
        /*00fc*/ 	.word	0xffffffff


	//   ....[26]....
        /*0100*/ 	.word	0xffffffff


	//   ....[27]....
        /*0104*/ 	.word	0xffffffff


	//   ....[28]....
        /*0108*/ 	.word	0xffffffff


	//   ....[29]....
        /*010c*/ 	.word	0xffffffff


	//   ....[30]....
        /*0110*/ 	.word	0xffffffff


	//   ....[31]....
        /*0114*/ 	.word	0xffffffff


	//   ....[32]....
        /*0118*/ 	.word	0xffffffff


	//   ....[33]....
        /*011c*/ 	.word	0xffffffff


	//   ....[34]....
        /*0120*/ 	.word	0xffffffff


	//   ....[35]....
        /*0124*/ 	.word	0xffffffff


	//   ....[36]....
        /*0128*/ 	.word	0xffffffff


	//   ....[37]....
        /*012c*/ 	.word	0xffffffff


	//   ....[38]....
        /*0130*/ 	.word	0xffffffff


	//   ....[39]....
        /*0134*/ 	.word	0xffffffff


	//   ....[40]....
        /*0138*/ 	.word	0xffffffff


	//   ....[41]....
        /*013c*/ 	.word	0xffffffff


	//   ....[42]....
        /*0140*/ 	.word	0xffffffff


	//   ....[43]....
        /*0144*/ 	.word	0xffffffff


	//   ....[44]....
        /*0148*/ 	.word	0xffffffff


	//   ....[45]....
        /*014c*/ 	.word	0xffffffff


	//   ....[46]....
        /*0150*/ 	.word	0xffffffff


	//   ....[47]....
        /*0154*/ 	.word	0xffffffff


	//   ....[48]....
        /*0158*/ 	.word	0xffffffff


	//   ....[49]....
        /*015c*/ 	.word	0xffffffff


	//   ....[50]....
        /*0160*/ 	.word	0xffffffff


	//   ....[51]....
        /*0164*/ 	.word	0xffffffff


	//   ....[52]....
        /*0168*/ 	.word	0xffffffff


	//   ....[53]....
        /*016c*/ 	.word	0xffffffff


	//   ....[54]....
        /*0170*/ 	.word	0xffffffff


	//   ....[55]....
        /*0174*/ 	.word	0xffffffff


	//   ....[56]....
        /*0178*/ 	.word	0xffffffff


	//   ....[57]....
        /*017c*/ 	.word	0xffffffff


	//   ....[58]....
        /*0180*/ 	.word	0xffffffff


	//   ....[59]....
        /*0184*/ 	.word	0xffffffff


	//   ....[60]....
        /*0188*/ 	.word	0x05000013


	//   ....[61]....
        /*018c*/ 	.word	0x05000013


	//   ....[62]....
        /*0190*/ 	.word	0x05000013


	//   ....[63]....
        /*0194*/ 	.word	0x05000013


	//   ....[64]....
        /*0198*/ 	.word	0x05000013


	//   ....[65]....
        /*019c*/ 	.word	0x05000013


	//   ....[66]....
        /*01a0*/ 	.word	0x05000013


	//   ....[67]....
        /*01a4*/ 	.word	0x05000013


	//   ....[68]....
        /*01a8*/ 	.word	0x05000013


	//   ....[69]....
        /*01ac*/ 	.word	0x05000013


	//   ....[70]....
        /*01b0*/ 	.word	0x05000013


	//   ....[71]....
        /*01b4*/ 	.word	0x05000013


	//   ....[72]....
        /*01b8*/ 	.word	0x05000013


	//   ....[73]....
        /*01bc*/ 	.word	0x05000013


	//   ....[74]....
        /*01c0*/ 	.word	0x05000013


	//   ....[75]....
        /*01c4*/ 	.word	0x05000013


	//   ....[76]....
        /*01c8*/ 	.word	0x05000013


	//   ....[77]....
        /*01cc*/ 	.word	0x05000013


	//   ....[78]....
        /*01d0*/ 	.word	0x05000013


	//   ....[79]....
        /*01d4*/ 	.word	0x05000013


	//   ....[80]....
        /*01d8*/ 	.word	0x05000013


	//   ....[81]....
        /*01dc*/ 	.word	0x05000013


	//   ....[82]....
        /*01e0*/ 	.word	0x05000013


	//   ....[83]....
        /*01e4*/ 	.word	0x05000013


	//   ....[84]....
        /*01e8*/ 	.word	0x05000013


	//   ....[85]....
        /*01ec*/ 	.word	0x05000013


	//   ....[86]....
        /*01f0*/ 	.word	0x05000013


	//   ....[87]....
        /*01f4*/ 	.word	0x05000013


	//   ....[88]....
        /*01f8*/ 	.word	0x05000013


	//   ....[89]....
        /*01fc*/ 	.word	0x05000013


	//   ....[90]....
        /*0200*/ 	.word	0x05000013


	//   ....[91]....
        /*0204*/ 	.word	0x05000013


	//   ....[92]....
        /*0208*/ 	.word	0x05000013


	//   ....[93]....
        /*020c*/ 	.word	0x05000013


	//   ....[94]....
        /*0210*/ 	.word	0x05000013


	//   ....[95]....
        /*0214*/ 	.word	0x05000013


	//----- nvinfo : EIATTR_COOP_GROUP_INSTR_OFFSETS
	.align		4
.L_89:
        /*0218*/ 	.byte	0x04, 0x28
        /*021a*/ 	.short	(.L_91 - .L_90)


	//   ....[0]....
.L_90:
        /*021c*/ 	.word	0x00000510


	//   ....[1]....
        /*0220*/ 	.word	0x000006d0


	//   ....[2]....
        /*0224*/ 	.word	0x000006f0


	//   ....[3]....
        /*0228*/ 	.word	0x00000710


	//   ....[4]....
        /*022c*/ 	.word	0x00000730


	//   ....[5]....
        /*0230*/ 	.word	0x00000750


	//   ....[6]....
        /*0234*/ 	.word	0x00000b40


	//   ....[7]....
        /*0238*/ 	.word	0x00000b60


	//   ....[8]....
        /*023c*/ 	.word	0x00000b80


	//   ....[9]....
        /*0240*/ 	.word	0x00000ba0


	//   ....[10]....
        /*0244*/ 	.word	0x00000bc0


	//   ....[11]....
        /*0248*/ 	.word	0x00000f70


	//   ....[12]....
        /*024c*/ 	.word	0x00001140


	//   ....[13]....
        /*0250*/ 	.word	0x000011a0


	//   ....[14]....
        /*0254*/ 	.word	0x00001250


	//   ....[15]....
        /*0258*/ 	.word	0x000012a0


	//   ....[16]....
        /*025c*/ 	.word	0x000012f0


	//   ....[17]....
        /*0260*/ 	.word	0x00001340


	//   ....[18]....
        /*0264*/ 	.word	0x00001380


	//   ....[19]....
        /*0268*/ 	.word	0x00001390


	//   ....[20]....
        /*026c*/ 	.word	0x00001470


	//   ....[21]....
        /*0270*/ 	.word	0x00001640


	//   ....[22]....
        /*0274*/ 	.word	0x00001690


	//   ....[23]....
        /*0278*/ 	.word	0x000016f0


	//   ....[24]....
        /*027c*/ 	.word	0x00001750


	//   ....[25]....
        /*0280*/ 	.word	0x00001790


	//   ....[26]....
        /*0284*/ 	.word	0x000017d0


	//   ....[27]....
        /*0288*/ 	.word	0x00001810


	//   ....[28]....
        /*028c*/ 	.word	0x00001820


	//   ....[29]....
        /*0290*/ 	.word	0x00001c30


	//   ....[30]....
        /*0294*/ 	.word	0x00002710


	//   ....[31]....
        /*0298*/ 	.word	0x000028d0


	//   ....[32]....
        /*029c*/ 	.word	0x000028f0


	//   ....[33]....
        /*02a0*/ 	.word	0x00002910


	//   ....[34]....
        /*02a4*/ 	.word	0x00002930


	//   ....[35]....
        /*02a8*/ 	.word	0x00002950


	//   ....[36]....
        /*02ac*/ 	.word	0x00002ce0


	//   ....[37]....
        /*02b0*/ 	.word	0x00002d00


	//   ....[38]....
        /*02b4*/ 	.word	0x00002d20


	//   ....[39]....
        /*02b8*/ 	.word	0x00002d40


	//   ....[40]....
        /*02bc*/ 	.word	0x00002d60


	//   ....[41]....
        /*02c0*/ 	.word	0x00003120


	//   ....[42]....
        /*02c4*/ 	.word	0x000032f0


	//   ....[43]....
        /*02c8*/ 	.word	0x00003350


	//   ....[44]....
        /*02cc*/ 	.word	0x000033c0


	//   ....[45]....
        /*02d0*/ 	.word	0x00003430


	//   ....[46]....
        /*02d4*/ 	.word	0x00003480


	//   ....[47]....
        /*02d8*/ 	.word	0x000034d0


	//   ....[48]....
        /*02dc*/ 	.word	0x00003530


	//   ....[49]....
        /*02e0*/ 	.word	0x00003540


	//   ....[50]....
        /*02e4*/ 	.word	0x00003620


	//   ....[51]....
        /*02e8*/ 	.word	0x000037f0


	//   ....[52]....
        /*02ec*/ 	.word	0x00003840


	//   ....[53]....
        /*02f0*/ 	.word	0x000038b0


	//   ....[54]....
        /*02f4*/ 	.word	0x00003910


	//   ....[55]....
        /*02f8*/ 	.word	0x00003960


	//   ....[56]....
        /*02fc*/ 	.word	0x000039c0


	//   ....[57]....
        /*0300*/ 	.word	0x00003a00


	//   ....[58]....
        /*0304*/ 	.word	0x00003a10


	//   ....[59]....
        /*0308*/ 	.word	0x00003e90


	//   ....[60]....
        /*030c*/ 	.word	0x000044a0


	//   ....[61]....
        /*0310*/ 	.word	0x00004520


	//   ....[62]....
        /*0314*/ 	.word	0x000045b0


	//   ....[63]....
        /*0318*/ 	.word	0x000046b0


	//   ....[64]....
        /*031c*/ 	.word	0x00004750


	//   ....[65]....
        /*0320*/ 	.word	0x000047e0


	//   ....[66]....
        /*0324*/ 	.word	0x00004860


	//   ....[67]....
        /*0328*/ 	.word	0x000048e0


	//   ....[68]....
        /*032c*/ 	.word	0x00004910


	//   ....[69]....
        /*0330*/ 	.word	0x000049b0


	//   ....[70]....
        /*0334*/ 	.word	0x00004a30


	//   ....[71]....
        /*0338*/ 	.word	0x00004ab0


	//   ....[72]....
        /*033c*/ 	.word	0x00004b70


	//   ....[73]....
        /*0340*/ 	.word	0x00004c00


	//   ....[74]....
        /*0344*/ 	.word	0x00004c80


	//   ....[75]....
        /*0348*/ 	.word	0x00004d00


	//   ....[76]....
        /*034c*/ 	.word	0x00004d80


	//   ....[77]....
        /*0350*/ 	.word	0x00004db0


	//   ....[78]....
        /*0354*/ 	.word	0x00004e50


	//   ....[79]....
        /*0358*/ 	.word	0x00004ed0


	//   ....[80]....
        /*035c*/ 	.word	0x00004f60


	//   ....[81]....
        /*0360*/ 	.word	0x00005030


	//   ....[82]....
        /*0364*/ 	.word	0x000050d0


	//   ....[83]....
        /*0368*/ 	.word	0x00005160


	//   ....[84]....
        /*036c*/ 	.word	0x000051e0


	//   ....[85]....
        /*0370*/ 	.word	0x00005280


	//   ....[86]....
        /*0374*/ 	.word	0x000052b0


	//   ....[87]....
        /*0378*/ 	.word	0x00005370


	//   ....[88]....
        /*037c*/ 	.word	0x000053f0


	//   ....[89]....
        /*0380*/ 	.word	0x00005470


	//   ....[90]....
        /*0384*/ 	.word	0x00005530


	//   ....[91]....
        /*0388*/ 	.word	0x000055d0


	//   ....[92]....
        /*038c*/ 	.word	0x00005660


	//   ....[93]....
        /*0390*/ 	.word	0x000056f0


	//   ....[94]....
        /*0394*/ 	.word	0x00005760


	//   ....[95]....
        /*0398*/ 	.word	0x000057e0


	//----- nvinfo : EIATTR_VRC_CTA_INIT_COUNT
	.align		4
.L_91:
        /*039c*/ 	.byte	0x02, 0x4a
	.zero		1
	.zero		1


	//----- nvinfo : EIATTR_EXIT_INSTR_OFFSETS
	.align		4
        /*03a0*/ 	.byte	0x04, 0x1c
        /*03a2*/ 	.short	(.L_93 - .L_92)


	//   ....[0]....
.L_92:
        /*03a4*/ 	.word	0x00001f00


	//   ....[1]....
        /*03a8*/ 	.word	0x00001f20


	//   ....[2]....
        /*03ac*/ 	.word	0x00004430


	//   ....[3]....
        /*03b0*/ 	.word	0x00004450


	//----- nvinfo : EIATTR_MAX_THREADS
	.align		4
.L_93:
        /*03b4*/ 	.byte	0x04, 0x05
        /*03b6*/ 	.short	(.L_95 - .L_94)
.L_94:
        /*03b8*/ 	.word	0x00000180
        /*03bc*/ 	.word	0x00000001
        /*03c0*/ 	.word	0x00000001


	//----- nvinfo : EIATTR_CRS_STACK_SIZE
	.align		4
.L_95:
        /*03c4*/ 	.byte	0x04, 0x1e
        /*03c6*/ 	.short	(.L_97 - .L_96)
.L_96:
        /*03c8*/ 	.word	0x00000000


	//----- nvinfo : EIATTR_CBANK_PARAM_SIZE
	.align		4
.L_97:
        /*03cc*/ 	.byte	0x03, 0x19
        /*03ce*/ 	.short	0x0034


	//----- nvinfo : EIATTR_PARAM_CBANK
	.align		4
        /*03d0*/ 	.byte	0x04, 0x0a
        /*03d2*/ 	.short	(.L_99 - .L_98)
	.align		4
.L_98:
        /*03d4*/ 	.word	index@(.nv.constant0._ZN3cub18CUB_300001_SM_10006detail4scan16DeviceScanKernelINS2_10policy_hubIjjjjN4cuda3std3__44plusIvEEE10Policy1000EPjSC_NS0_13ScanTileStateIjLb1EEES9_NS1_10InputValueIjSC_EEjjLb0EjEEvT0_T1_T2_iT3_T4_T5_)
        /*03d8*/ 	.short	0x0380
        /*03da*/ 	.short	0x0034


	//----- nvinfo : EIATTR_SW_WAR
	.align		4
.L_99:
        /*03dc*/ 	.byte	0x04, 0x36
        /*03de*/ 	.short	(.L_101 - .L_100)
.L_100:
        /*03e0*/ 	.word	0x00000008
.L_101:


//--------------------- .nv.info._ZN3cub18CUB_300001_SM_10006detail4scan20DeviceScanInitKernelINS0_13ScanTileStateIjLb1EEEEEvT_i --------------------------
	.section	.nv.info._ZN3cub18CUB_300001_SM_10006detail4scan20DeviceScanInitKernelINS0_13ScanTileStateIjLb1EEEEEvT_i,"",@"SHT_CUDA_INFO"
	.sectionflags	@""
	.align	4


	//----- nvinfo : EIATTR_CUDA_API_VERSION
	.align		4
        /*0000*/ 	.byte	0x04, 0x37
        /*0002*/ 	.short	(.L_103 - .L_102)
.L_102:
        /*0004*/ 	.word	0x00000082


	//----- nvinfo : EIATTR_KPARAM_INFO
	.align		4
.L_103:
        /*0008*/ 	.byte	0x04, 0x17
        /*000a*/ 	.short	(.L_105 - .L_104)
.L_104:
        /*000c*/ 	.word	0x00000000
        /*0010*/ 	.short	0x0001
        /*0012*/ 	.short	0x0008
        /*0014*/ 	.byte	0x00, 0xf0, 0x11, 0x00


	//----- nvinfo : EIATTR_KPARAM_INFO
	.align		4
.L_105:
        /*0018*/ 	.byte	0x04, 0x17
        /*001a*/ 	.short	(.L_107 - .L_106)
.L_106:
        /*001c*/ 	.word	0x00000000
        /*0020*/ 	.short	0x0000
        /*0022*/ 	.short	0x0000
        /*0024*/ 	.byte	0x00, 0xf0, 0x21, 0x00


	//----- nvinfo : EIATTR_SPARSE_MMA_MASK
	.align		4
.L_107:
        /*0028*/ 	.byte	0x03, 0x50
        /*002a*/ 	.short	0x0000


	//----- nvinfo : EIATTR_MAXREG_COUNT
	.align		4
        /*002c*/ 	.byte	0x03, 0x1b
        /*002e*/ 	.short	0x00ff


	//----- nvinfo : EIATTR_MERCURY_ISA_VERSION
	.align		4
        /*0030*/ 	.byte	0x03, 0x5f
        /*0032*/ 	.short	0x0101


	//----- nvinfo : EIATTR_VRC_CTA_INIT_COUNT
	.align		4
        /*0034*/ 	.byte	0x02, 0x4a
	.zero		1
	.zero		1


	//----- nvinfo : EIATTR_EXIT_INSTR_OFFSETS
	.align		4
        /*0038*/ 	.byte	0x04, 0x1c
        /*003a*/ 	.short	(.L_109 - .L_108)


	//   ....[0]....
.L_108:
        /*003c*/ 	.word	0x000000f0


	//   ....[1]....
        /*0040*/ 	.word	0x00000130


	//----- nvinfo : EIATTR_CBANK_PARAM_SIZE
	.align		4
.L_109:
        /*0044*/ 	.byte	0x03, 0x19
        /*0046*/ 	.short	0x000c


	//----- nvinfo : EIATTR_PARAM_CBANK
	.align		4
        /*0048*/ 	.byte	0x04, 0x0a
        /*004a*/ 	.short	(.L_111 - .L_110)
	.align		4
.L_110:
        /*004c*/ 	.word	index@(.nv.constant0._ZN3cub18CUB_300001_SM_10006detail4scan20DeviceScanInitKernelINS0_13ScanTileStateIjLb1EEEEEvT_i)
        /*0050*/ 	.short	0x0380
        /*0052*/ 	.short	0x000c


	//----- nvinfo : EIATTR_SW_WAR
	.align		4
.L_111:
        /*0054*/ 	.byte	0x04, 0x36
        /*0056*/ 	.short	(.L_113 - .L_112)
.L_112:
        /*0058*/ 	.word	0x00000008
.L_113:


//--------------------- .nv.info._ZN3cub18CUB_300001_SM_10006detail11EmptyKernelIvEEvv --------------------------
	.section	.nv.info._ZN3cub18CUB_300001_SM_10006detail11EmptyKernelIvEEvv,"",@"SHT_CUDA_INFO"
	.sectionflags	@""
	.align	4


	//----- nvinfo : EIATTR_CUDA_API_VERSION
	.align		4
        /*0000*/ 	.byte	0x04, 0x37
        /*0002*/ 	.short	(.L_115 - .L_114)
.L_114:
        /*0004*/ 	.word	0x00000082


	//----- nvinfo : EIATTR_SPARSE_MMA_MASK
	.align		4
.L_115:
        /*0008*/ 	.byte	0x03, 0x50
        /*000a*/ 	.short	0x0000


	//----- nvinfo : EIATTR_MAXREG_COUNT
	.align		4
        /*000c*/ 	.byte	0x03, 0x1b
        /*000e*/ 	.short	0x00ff


	//----- nvinfo : EIATTR_MERCURY_ISA_VERSION
	.align		4
        /*0010*/ 	.byte	0x03, 0x5f
        /*0012*/ 	.short	0x0101


	//----- nvinfo : EIATTR_VRC_CTA_INIT_COUNT
	.align		4
        /*0014*/ 	.byte	0x02, 0x4a
	.zero		1
	.zero		1


	//----- nvinfo : EIATTR_EXIT_INSTR_OFFSETS
	.align		4
        /*0018*/ 	.byte	0x04, 0x1c
        /*001a*/ 	.short	(.L_117 - .L_116)


	//   ....[0]....
.L_116:
        /*001c*/ 	.word	0x00000010


	//----- nvinfo : EIATTR_SW_WAR
	.align		4
.L_117:
        /*0020*/ 	.byte	0x04, 0x36
        /*0022*/ 	.short	(.L_119 - .L_118)
.L_118:
        /*0024*/ 	.word	0x00000008
.L_119:


//--------------------- .nv.info._Z13block_shufflePjS_S_S_jj --------------------------
	.section	.nv.info._Z13block_shufflePjS_S_S_jj,"",@"SHT_CUDA_INFO"
	.sectionflags	@""
	.align	4


	//----- nvinfo : EIATTR_CUDA_API_VERSION
	.align		4
        /*0000*/ 	.byte	0x04, 0x37
        /*0002*/ 	.short	(.L_121 - .L_120)
.L_120:
        /*0004*/ 	.word	0x00000082


	//----- nvinfo : EIATTR_KPARAM_INFO
	.align		4
.L_121:
        /*0008*/ 	.byte	0x04, 0x17
        /*000a*/ 	.short	(.L_123 - .L_122)
.L_122:
        /*000c*/ 	.word	0x00000000
        /*0010*/ 	.short	0x0005
        /*0012*/ 	.short	0x0024
        /*0014*/ 	.byte	0x00, 0xf0, 0x11, 0x00


	//----- nvinfo : EIATTR_KPARAM_INFO
	.align		4
.L_123:
        /*0018*/ 	.byte	0x04, 0x17
        /*001a*/ 	.short	(.L_125 - .L_124)
.L_124:
        /*001c*/ 	.word	0x00000000
        /*0020*/ 	.short	0x0004
        /*0022*/ 	.short	0x0020
        /*0024*/ 	.byte	0x00, 0xf0, 0x11, 0x00


	//----- nvinfo : EIATTR_KPARAM_INFO
	.align		4
.L_125:
        /*0028*/ 	.byte	0x04, 0x17
        /*002a*/ 	.short	(.L_127 - .L_126)
.L_126:
        /*002c*/ 	.word	0x00000000
        /*0030*/ 	.short	0x0003
        /*0032*/ 	.short	0x0018
        /*0034*/ 	.byte	0x00, 0xf5, 0x21, 0x00


	//----- nvinfo : EIATTR_KPARAM_INFO
	.align		4
.L_127:
        /*0038*/ 	.byte	0x04, 0x17
        /*003a*/ 	.short	(.L_129 - .L_128)
.L_128:
        /*003c*/ 	.word	0x00000000
        /*0040*/ 	.short	0x0002
        /*0042*/ 	.short	0x0010
        /*0044*/ 	.byte	0x00, 0xf5, 0x21, 0x00


	//----- nvinfo : EIATTR_KPARAM_INFO
	.align		4
.L_129:
        /*0048*/ 	.byte	0x04, 0x17
        /*004a*/ 	.short	(.L_131 - .L_130)
.L_130:
        /*004c*/ 	.word	0x00000000
        /*0050*/ 	.short	0x0001
        /*0052*/ 	.short	0x0008
        /*0054*/ 	.byte	0x00, 0xf5, 0x21, 0x00


	//----- nvinfo : EIATTR_KPARAM_INFO
	.align		4
.L_131:
        /*0058*/ 	.byte	0x04, 0x17
        /*005a*/ 	.short	(.L_133 - .L_132)
.L_132:
        /*005c*/ 	.word	0x00000000
        /*0060*/ 	.short	0x0000
        /*0062*/ 	.short	0x0000
        /*0064*/ 	.byte	0x00, 0xf5, 0x21, 0x00


	//----- nvinfo : EIATTR_SPARSE_MMA_MASK
	.align		4
.L_133:
        /*0068*/ 	.byte	0x03, 0x50
        /*006a*/ 	.short	0x0000


	//----- nvinfo : EIATTR_MAXREG_COUNT
	.align		4
        /*006c*/ 	.byte	0x03, 0x1b
        /*006e*/ 	.short	0x00ff


	//----- nvinfo : EIATTR_NUM_BARRIERS
	.align		4
        /*0070*/ 	.byte	0x02, 0x4c
        /*0072*/ 	.byte	0x01
	.zero		1


	//----- nvinfo : EIATTR_MERCURY_ISA_VERSION
	.align		4
        /*0074*/ 	.byte	0x03, 0x5f
        /*0076*/ 	.short	0x0101


	//----- nvinfo : EIATTR_VRC_CTA_INIT_COUNT
	.align		4
        /*0078*/ 	.byte	0x02, 0x4a
	.zero		1
	.zero		1


	//----- nvinfo : EIATTR_EXIT_INSTR_OFFSETS
	.align		4
        /*007c*/ 	.byte	0x04, 0x1c
        /*007e*/ 	.short	(.L_135 - .L_134)


	//   ....[0]....
.L_134:
        /*0080*/ 	.word	0x00000060


	//   ....[1]....
        /*0084*/ 	.word	0x000001b0


	//----- nvinfo : EIATTR_CBANK_PARAM_SIZE
	.align		4
.L_135:
        /*0088*/ 	.byte	0x03, 0x19
        /*008a*/ 	.short	0x0028


	//----- nvinfo : EIATTR_PARAM_CBANK
	.align		4
        /*008c*/ 	.byte	0x04, 0x0a
        /*008e*/ 	.short	(.L_137 - .L_136)
	.align		4
.L_136:
        /*0090*/ 	.word	index@(.nv.constant0._Z13block_shufflePjS_S_S_jj)
        /*0094*/ 	.short	0x0380
        /*0096*/ 	.short	0x0028


	//----- nvinfo : EIATTR_SW_WAR
	.align		4
.L_137:
        /*0098*/ 	.byte	0x04, 0x36
        /*009a*/ 	.short	(.L_139 - .L_138)
.L_138:
        /*009c*/ 	.word	0x00000008
.L_139:


//--------------------- .nv.info._Z16radix_sort_blockPjS_S_jS_j --------------------------
	.section	.nv.info._Z16radix_sort_blockPjS_S_jS_j,"",@"SHT_CUDA_INFO"
	.sectionflags	@""
	.align	4


	//----- nvinfo : EIATTR_CUDA_API_VERSION
	.align		4
        /*0000*/ 	.byte	0x04, 0x37
        /*0002*/ 	.short	(.L_141 - .L_140)
.L_140:
        /*0004*/ 	.word	0x00000082


	//----- nvinfo : EIATTR_KPARAM_INFO
	.align		4
.L_141:
        /*0008*/ 	.byte	0x04, 0x17
        /*000a*/ 	.short	(.L_143 - .L_142)
.L_142:
        /*000c*/ 	.word	0x00000000
        /*0010*/ 	.short	0x0005
        /*0012*/ 	.short	0x0028
        /*0014*/ 	.byte	0x00, 0xf0, 0x11, 0x00


	//----- nvinfo : EIATTR_KPARAM_INFO
	.align		4
.L_143:
        /*0018*/ 	.byte	0x04, 0x17
        /*001a*/ 	.short	(.L_145 - .L_144)
.L_144:
        /*001c*/ 	.word	0x00000000
        /*0020*/ 	.short	0x0004
        /*0022*/ 	.short	0x0020
        /*0024*/ 	.byte	0x00, 0xf5, 0x21, 0x00


	//----- nvinfo : EIATTR_KPARAM_INFO
	.align		4
.L_145:
        /*0028*/ 	.byte	0x04, 0x17
        /*002a*/ 	.short	(.L_147 - .L_146)
.L_146:
        /*002c*/ 	.word	0x00000000
        /*0030*/ 	.short	0x0003
        /*0032*/ 	.short	0x0018
        /*0034*/ 	.byte	0x00, 0xf0, 0x11, 0x00


	//----- nvinfo : EIATTR_KPARAM_INFO
	.align		4
.L_147:
        /*0038*/ 	.byte	0x04, 0x17
        /*003a*/ 	.short	(.L_149 - .L_148)
.L_148:
        /*003c*/ 	.word	0x00000000
        /*0040*/ 	.short	0x0002
        /*0042*/ 	.short	0x0010
        /*0044*/ 	.byte	0x00, 0xf5, 0x21, 0x00


	//----- nvinfo : EIATTR_KPARAM_INFO
	.align		4
.L_149:
        /*0048*/ 	.byte	0x04, 0x17
        /*004a*/ 	.short	(.L_151 - .L_150)
.L_150:
        /*004c*/ 	.word	0x00000000
        /*0050*/ 	.short	0x0001
        /*0052*/ 	.short	0x0008
        /*0054*/ 	.byte	0x00, 0xf5, 0x21, 0x00


	//----- nvinfo : EIATTR_KPARAM_INFO
	.align		4
.L_151:
        /*0058*/ 	.byte	0x04, 0x17
        /*005a*/ 	.short	(.L_153 - .L_152)
.L_152:
        /*005c*/ 	.word	0x00000000
        /*0060*/ 	.short	0x0000
        /*0062*/ 	.short	0x0000
        /*0064*/ 	.byte	0x00, 0xf5, 0x21, 0x00


	//----- nvinfo : EIATTR_SPARSE_MMA_MASK
	.align		4
.L_153:
        /*0068*/ 	.byte	0x03, 0x50
        /*006a*/ 	.short	0x0000


	//----- nvinfo : EIATTR_MAXREG_COUNT
	.align		4
        /*006c*/ 	.byte	0x03, 0x1b
        /*006e*/ 	.short	0x00ff


	//----- nvinfo : EIATTR_NUM_BARRIERS
	.align		4
        /*0070*/ 	.byte	0x02, 0x4c
        /*0072*/ 	.byte	0x01
	.zero		1


	//----- nvinfo : EIATTR_MERCURY_ISA_VERSION
	.align		4
        /*0074*/ 	.byte	0x03, 0x5f
        /*0076*/ 	.short	0x0101


	//----- nvinfo : EIATTR_UNUSED_LOAD_BYTE_OFFSET
	.align		4
        /*0078*/ 	.byte	0x04, 0x44
        /*007a*/ 	.short	(.L_155 - .L_154)


	//   ....[0]....
.L_154:
        /*007c*/ 	.word	0x00000890
        /*0080*/ 	.word	0x0000fff0


	//----- nvinfo : EIATTR_VRC_CTA_INIT_COUNT
	.align		4
.L_155:
        /*0084*/ 	.byte	0x02, 0x4a
	.zero		1
	.zero		1


	//----- nvinfo : EIATTR_EXIT_INSTR_OFFSETS
	.align		4
        /*0088*/ 	.byte	0x04, 0x1c
        /*008a*/ 	.short	(.L_157 - .L_156)


	//   ....[0]....
.L_156:
        /*008c*/ 	.word	0x00000a40


	//   ....[1]....
        /*0090*/ 	.word	0x00000b60


	//----- nvinfo : EIATTR_CRS_STACK_SIZE
	.align		4
.L_157:
        /*0094*/ 	.byte	0x04, 0x1e
        /*0096*/ 	.short	(.L_159 - .L_158)
.L_158:
        /*0098*/ 	.word	0x00000000


	//----- nvinfo : EIATTR_CBANK_PARAM_SIZE
	.align		4
.L_159:
        /*009c*/ 	.byte	0x03, 0x19
        /*009e*/ 	.short	0x002c


	//----- nvinfo : EIATTR_PARAM_CBANK
	.align		4
        /*00a0*/ 	.byte	0x04, 0x0a
        /*00a2*/ 	.short	(.L_161 - .L_160)
	.align		4
.L_160:
        /*00a4*/ 	.word	index@(.nv.constant0._Z16radix_sort_blockPjS_S_jS_j)
        /*00a8*/ 	.short	0x0380
        /*00aa*/ 	.short	0x002c


	//----- nvinfo : EIATTR_SW_WAR
	.align		4
.L_161:
        /*00ac*/ 	.byte	0x04, 0x36
        /*00ae*/ 	.short	(.L_163 - .L_162)
.L_162:
        /*00b0*/ 	.word	0x00000008
.L_163:


//--------------------- .nv.callgraph             --------------------------
	.section	.nv.callgraph,"",@"SHT_CUDA_CALLGRAPH"
	.align	4
	.sectionentsize	8
	.align		4
        /*0000*/ 	.word	0x00000000
	.align		4
        /*0004*/ 	.word	0xffffffff
	.align		4
        /*0008*/ 	.word	0x00000000
	.align		4
        /*000c*/ 	.word	0xfffffffe
	.align		4
        /*0010*/ 	.word	0x00000000
	.align		4
        /*0014*/ 	.word	0xfffffffd
	.align		4
        /*0018*/ 	.word	0x00000000
	.align		4
        /*001c*/ 	.word	0xfffffffc


//--------------------- .nv.constant4             --------------------------
	.section	.nv.constant4,"a",@progbits
	.align	8
	.align		8
.nv.constant4:
        /*0000*/ 	.dword	_ZN34_INTERNAL_fcb23048_4_k_cu_a1b564114cuda3std3__45__cpo5beginE
	.align		8
        /*0008*/ 	.dword	_ZN34_INTERNAL_fcb23048_4_k_cu_a1b564114cuda3std3__45__cpo3endE
	.align		8
        /*0010*/ 	.dword	_ZN34_INTERNAL_fcb23048_4_k_cu_a1b564114cuda3std3__45__cpo6cbeginE
	.align		8
        /*0018*/ 	.dword	_ZN34_INTERNAL_fcb23048_4_k_cu_a1b564114cuda3std3__45__cpo4cendE
	.align		8
        /*0020*/ 	.dword	_ZN34_INTERNAL_fcb23048_4_k_cu_a1b564114cuda3std3__45__cpo6rbeginE
	.align		8
        /*0028*/ 	.dword	_ZN34_INTERNAL_fcb23048_4_k_cu_a1b564114cuda3std3__45__cpo4rendE
	.align		8
        /*0030*/ 	.dword	_ZN34_INTERNAL_fcb23048_4_k_cu_a1b564114cuda3std3__45__cpo7crbeginE
	.align		8
        /*0038*/ 	.dword	_ZN34_INTERNAL_fcb23048_4_k_cu_a1b564114cuda3std3__45__cpo5crendE
	.align		8
        /*0040*/ 	.dword	_ZN34_INTERNAL_fcb23048_4_k_cu_a1b564114cuda3std3__436_GLOBAL__N__fcb23048_4_k_cu_a1b564116ignoreE
	.align		8
        /*0048*/ 	.dword	_ZN34_INTERNAL_fcb23048_4_k_cu_a1b564114cuda3std3__419piecewise_constructE
	.align		8
        /*0050*/ 	.dword	_ZN34_INTERNAL_fcb23048_4_k_cu_a1b564114cuda3std3__48in_placeE
	.align		8
        /*0058*/ 	.dword	_ZN34_INTERNAL_fcb23048_4_k_cu_a1b564114cuda3std3__420unreachable_sentinelE
	.align		8
        /*0060*/ 	.dword	_ZN34_INTERNAL_fcb23048_4_k_cu_a1b564114cuda3std3__47nulloptE
	.align		8
        /*0068*/ 	.dword	_ZN34_INTERNAL_fcb23048_4_k_cu_a1b564114cuda3std3__48unexpectE
	.align		8
        /*0070*/ 	.dword	_ZN34_INTERNAL_fcb23048_4_k_cu_a1b564114cuda3std6ranges3__45__cpo4swapE
	.align		8
        /*0078*/ 	.dword	_ZN34_INTERNAL_fcb23048_4_k_cu_a1b564114cuda3std6ranges3__45__cpo9iter_moveE
	.align		8
        /*0080*/ 	.dword	_ZN34_INTERNAL_fcb23048_4_k_cu_a1b564114cuda3std6ranges3__45__cpo5beginE
	.align		8
        /*0088*/ 	.dword	_ZN34_INTERNAL_fcb23048_4_k_cu_a1b564114cuda3std6ranges3__45__cpo3endE
	.align		8
        /*0090*/ 	.dword	_ZN34_INTERNAL_fcb23048_4_k_cu_a1b564114cuda3std6ranges3__45__cpo6cbeginE
	.align		8
        /*0098*/ 	.dword	_ZN34_INTERNAL_fcb23048_4_k_cu_a1b564114cuda3std6ranges3__45__cpo4cendE
	.align		8
        /*00a0*/ 	.dword	_ZN34_INTERNAL_fcb23048_4_k_cu_a1b564114cuda3std6ranges3__45__cpo7advanceE
	.align		8
        /*00a8*/ 	.dword	_ZN34_INTERNAL_fcb23048_4_k_cu_a1b564114cuda3std6ranges3__45__cpo9iter_swapE
	.align		8
        /*00b0*/ 	.dword	_ZN34_INTERNAL_fcb23048_4_k_cu_a1b564114cuda3std6ranges3__45__cpo4nextE
	.align		8
        /*00b8*/ 	.dword	_ZN34_INTERNAL_fcb23048_4_k_cu_a1b564114cuda3std6ranges3__45__cpo4prevE
	.align		8
        /*00c0*/ 	.dword	_ZN34_INTERNAL_fcb23048_4_k_cu_a1b564114cuda3std6ranges3__45__cpo4dataE
	.align		8
        /*00c8*/ 	.dword	_ZN34_INTERNAL_fcb23048_4_k_cu_a1b564114cuda3std6ranges3__45__cpo5cdataE
	.align		8
        /*00d0*/ 	.dword	_ZN34_INTERNAL_fcb23048_4_k_cu_a1b564114cuda3std6ranges3__45__cpo4sizeE
	.align		8
        /*00d8*/ 	.dword	_ZN34_INTERNAL_fcb23048_4_k_cu_a1b564114cuda3std6ranges3__45__cpo5ssizeE
	.align		8
        /*00e0*/ 	.dword	_ZN34_INTERNAL_fcb23048_4_k_cu_a1b564114cuda3std6ranges3__45__cpo8distanceE
	.align		8
        /*00e8*/ 	.dword	_ZN34_INTERNAL_fcb23048_4_k_cu_a1b564116thrust24THRUST_300001_SM_1000_NS6system6detail10sequential3seqE
	.align		8
        /*00f0*/ 	.dword	_ZN34_INTERNAL_fcb23048_4_k_cu_a1b564116thrust24THRUST_300001_SM_1000_NS12placeholders2_1E
	.align		8
        /*00f8*/ 	.dword	_ZN34_INTERNAL_fcb23048_4_k_cu_a1b564116thrust24THRUST_300001_SM_1000_NS12placeholders2_2E
	.align		8
        /*0100*/ 	.dword	_ZN34_INTERNAL_fcb23048_4_k_cu_a1b564116thrust24THRUST_300001_SM_1000_NS12placeholders2_3E
	.align		8
        /*0108*/ 	.dword	_ZN34_INTERNAL_fcb23048_4_k_cu_a1b564116thrust24THRUST_300001_SM_1000_NS12placeholders2_4E
	.align		8
        /*0110*/ 	.dword	_ZN34_INTERNAL_fcb23048_4_k_cu_a1b564116thrust24THRUST_300001_SM_1000_NS12placeholders2_5E
	.align		8
        /*0118*/ 	.dword	_ZN34_INTERNAL_fcb23048_4_k_cu_a1b564116thrust24THRUST_300001_SM_1000_NS12placeholders2_6E
	.align		8
        /*0120*/ 	.dword	_ZN34_INTERNAL_fcb23048_4_k_cu_a1b564116thrust24THRUST_300001_SM_1000_NS12placeholders2_7E
	.align		8
        /*0128*/ 	.dword	_ZN34_INTERNAL_fcb23048_4_k_cu_a1b564116thrust24THRUST_300001_SM_1000_NS12placeholders2_8E
	.align		8
        /*0130*/ 	.dword	_ZN34_INTERNAL_fcb23048_4_k_cu_a1b564116thrust24THRUST_300001_SM_1000_NS12placeholders2_9E
	.align		8
        /*0138*/ 	.dword	_ZN34_INTERNAL_fcb23048_4_k_cu_a1b564116thrust24THRUST_300001_SM_1000_NS12placeholders3_10E


//--------------------- .text._ZN3cub18CUB_300001_SM_10006detail4scan16DeviceScanKernelINS2_10policy_hubIjjjjN4cuda3std3__44plusIvEEE10Policy1000EPjSC_NS0_13ScanTileStateIjLb1EEES9_NS1_10InputValueIjSC_EEjjLb0EjEEvT0_T1_T2_iT3_T4_T5_ --------------------------
	.section	.text._ZN3cub18CUB_300001_SM_10006detail4scan16DeviceScanKernelINS2_10policy_hubIjjjjN4cuda3std3__44plusIvEEE10Policy1000EPjSC_NS0_13ScanTileStateIjLb1EEES9_NS1_10InputValueIjSC_EEjjLb0EjEEvT0_T1_T2_iT3_T4_T5_,"ax",@progbits
	.align	128
        .global         _ZN3cub18CUB_300001_SM_10006detail4scan16DeviceScanKernelINS2_10policy_hubIjjjjN4cuda3std3__44plusIvEEE10Policy1000EPjSC_NS0_13ScanTileStateIjLb1EEES9_NS1_10InputValueIjSC_EEjjLb0EjEEvT0_T1_T2_iT3_T4_T5_
        .type           _ZN3cub18CUB_300001_SM_10006detail4scan16DeviceScanKernelINS2_10policy_hubIjjjjN4cuda3std3__44plusIvEEE10Policy1000EPjSC_NS0_13ScanTileStateIjLb1EEES9_NS1_10InputValueIjSC_EEjjLb0EjEEvT0_T1_T2_iT3_T4_T5_,@function
        .size           _ZN3cub18CUB_300001_SM_10006detail4scan16DeviceScanKernelINS2_10policy_hubIjjjjN4cuda3std3__44plusIvEEE10Policy1000EPjSC_NS0_13ScanTileStateIjLb1EEES9_NS1_10InputValueIjSC_EEjjLb0EjEEvT0_T1_T2_iT3_T4_T5_,(.L_x_102 - _ZN3cub18CUB_300001_SM_10006detail4scan16DeviceScanKernelINS2_10policy_hubIjjjjN4cuda3std3__44plusIvEEE10Policy1000EPjSC_NS0_13ScanTileStateIjLb1EEES9_NS1_10InputValueIjSC_EEjjLb0EjEEvT0_T1_T2_iT3_T4_T5_)
        .other          _ZN3cub18CUB_300001_SM_10006detail4scan16DeviceScanKernelINS2_10policy_hubIjjjjN4cuda3std3__44plusIvEEE10Policy1000EPjSC_NS0_13ScanTileStateIjLb1EEES9_NS1_10InputValueIjSC_EEjjLb0EjEEvT0_T1_T2_iT3_T4_T5_,@"STO_CUDA_ENTRY STV_DEFAULT"
_ZN3cub18CUB_300001_SM_10006detail4scan16DeviceScanKernelINS2_10policy_hubIjjjjN4cuda3std3__44plusIvEEE10Policy1000EPjSC_NS0_13ScanTileStateIjLb1EEES9_NS1_10InputValueIjSC_EEjjLb0EjEEvT0_T1_T2_iT3_T4_T5_:
.text._ZN3cub18CUB_300001_SM_10006detail4scan16DeviceScanKernelINS2_10policy_hubIjjjjN4cuda3std3__44plusIvEEE10Policy1000EPjSC_NS0_13ScanTileStateIjLb1EEES9_NS1_10InputValueIjSC_EEjjLb0EjEEvT0_T1_T2_iT3_T4_T5_:
[----:B------:R-:W-:Y:S01]  /*0000*/  LDC R1, c[0x0][0x37c] ;  /* 0x0000df00ff017b82 */ /* 0x000fe20000000800 */
[----:B------:R-:W0:Y:S07]  /*0010*/  LDCU UR4, c[0x0][0x3a0] ;  /* 0x00007400ff0477ac */ /* 0x000e2e0008000800 */
[----:B------:R-:W1:Y:S01]  /*0020*/  LDC R38, c[0x0][0x398] ;  /* 0x0000e600ff267b82 */ /* 0x000e620000000800 */
[----:B------:R-:W2:Y:S01]  /*0030*/  LDCU.64 UR8, c[0x0][0x358] ;  /* 0x00006b00ff0877ac */ /* 0x000ea20008000a00 */
[----:B------:R-:W3:Y:S01]  /*0040*/  LDCU UR5, c[0x0][0x3b0] ;  /* 0x00007600ff0577ac */ /* 0x000ee20008000800 */
[----:B0-----:R-:W-:-:S06]  /*0050*/  UPRMT UR4, UR4, 0x7770, URZ ;  /* 0x0000777004047896 */ /* 0x001fcc00080000ff */
[----:B------:R-:W-:-:S13]  /*0060*/  ISETP.NE.AND P0, PT, RZ, UR4, PT ;  /* 0x00000004ff007c0c */ /* 0x000fda000bf05270 */
[----:B------:R-:W2:Y:S02]  /*0070*/  @P0 LDC.64 R2, c[0x0][0x3a8] ;  /* 0x0000ea00ff020b82 */ /* 0x000ea40000000a00 */
[----:B--2---:R0:W5:Y:S06]  /*0080*/  @P0 LDG.E R39, desc[UR8][R2.64] ;  /* 0x0000000802270981 */ /* 0x00416c000c1e1900 */
[----:B------:R-:W1:Y:S02]  /*0090*/  S2UR UR4, SR_CTAID.X ;  /* 0x00000000000479c3 */ /* 0x000e640000002500 */
[----:B-1----:R-:W-:-:S04]  /*00a0*/  VIADD R38, R38, UR4 ;  /* 0x0000000426267c36 */ /* 0x002fc80008000000 */
[----:B------:R-:W-:-:S05]  /*00b0*/  IMAD R5, R38, 0x2100, RZ ;  /* 0x0000210026057824 */ /* 0x000fca00078e02ff */
[----:B---3--:R-:W-:Y:S01]  /*00c0*/  IADD3 R0, PT, PT, -R5, UR5, RZ ;  /* 0x0000000505007c10 */ /* 0x008fe2000fffe1ff */
[----:B------:R-:W1:Y:S03]  /*00d0*/  @!P0 LDC R39, c[0x0][0x3a8] ;  /* 0x0000ea00ff278b82 */ /* 0x000e660000000800 */
[----:B------:R-:W-:-:S13]  /*00e0*/  ISETP.GE.U32.AND P0, PT, R0, 0x2101, PT ;  /* 0x000021010000780c */ /* 0x000fda0003f06070 */
[----:B0-----:R-:W-:Y:S05]  /*00f0*/  @!P0 BRA `(.L_x_0) ;  /* 0x0000001c00848947 */ /* 0x001fea0003800000 */
[----:B------:R-:W0:Y:S01]  /*0100*/  S2R R49, SR_TID.X ;  /* 0x0000000000317919 */ /* 0x000e220000002100 */
[----:B------:R-:W2:Y:S01]  /*0110*/  LDCU.64 UR4, c[0x0][0x380] ;  /* 0x00007000ff0477ac */ /* 0x000ea20008000a00 */
[C---:B0-----:R-:W-:Y:S02]  /*0120*/  LOP3.LUT R0, R49.reuse, 0x1f, RZ, 0xc0, !PT ;  /* 0x0000001f31007812 */ /* 0x041fe400078ec0ff */
[----:B------:R-:W-:-:S05]  /*0130*/  LOP3.LUT R3, R49, 0x3e0, RZ, 0xc0, !PT ;  /* 0x000003e031037812 */ /* 0x000fca00078ec0ff */
[----:B------:R-:W-:-:S05]  /*0140*/  IMAD R0, R3, 0x16, R0 ;  /* 0x0000001603007824 */ /* 0x000fca00078e0200 */
[----:B------:R-:W-:-:S05]  /*0150*/  IADD3 R0, P0, PT, R5, R0, RZ ;  /* 0x0000000005007210 */ /* 0x000fca0007f1e0ff */
[----:B------:R-:W-:Y:S02]  /*0160*/  IMAD.X R3, RZ, RZ, RZ, P0 ;  /* 0x000000ffff037224 */ /* 0x000fe400000e06ff */
[----:B------:R-:W-:-:S03]  /*0170*/  IMAD.SHL.U32 R45, R0, 0x4, RZ ;  /* 0x00000004002d7824 */ /* 0x000fc600078e00ff */
[----:B------:R-:W-:Y:S02]  /*0180*/  SHF.L.U64.HI R3, R0, 0x2, R3 ;  /* 0x0000000200037819 */ /* 0x000fe40000010203 */
[----:B--2---:R-:W-:-:S04]  /*0190*/  IADD3 R4, P0, PT, R45, UR4, RZ ;  /* 0x000000042d047c10 */ /* 0x004fc8000ff1e0ff */
[----:B------:R-:W-:-:S05]  /*01a0*/  IADD3.X R5, PT, PT, R3, UR5, RZ, P0, !PT ;  /* 0x0000000503057c10 */ /* 0x000fca00087fe4ff */
[----:B------:R-:W2:Y:S04]  /*01b0*/  LDG.E R7, desc[UR8][R4.64] ;  /* 0x0000000804077981 */ /* 0x000ea8000c1e1900 */
[----:B------:R-:W3:Y:S04]  /*01c0*/  LDG.E R9, desc[UR8][R4.64+0x80] ;  /* 0x0000800804097981 */ /* 0x000ee8000c1e1900 */
[----:B------:R-:W4:Y:S04]  /*01d0*/  LDG.E R11, desc[UR8][R4.64+0x100] ;  /* 0x00010008040b7981 */ /* 0x000f28000c1e1900 */
        /* <DEDUP_REMOVED lines=18> */
[----:B------:R-:W4:Y:S01]  /*0300*/  LDG.E R18, desc[UR8][R4.64+0xa80] ;  /* 0x000a800804127981 */ /* 0x000f22000c1e1900 */
[----:B------:R-:W0:Y:S01]  /*0310*/  S2UR UR5, SR_CgaCtaId ;  /* 0x00000000000579c3 */ /* 0x000e220000008800 */
[----:B------:R-:W-:Y:S01]  /*0320*/  SHF.R.U32.HI R40, RZ, 0x5, R49 ;  /* 0x00000005ff287819 */ /* 0x000fe20000011631 */
[----:B------:R-:W-:Y:S01]  /*0330*/  UMOV UR4, 0x400 ;  /* 0x0000040000047882 */ /* 0x000fe20000000000 */
[----:B------:R-:W1:Y:S01]  /*0340*/  S2R R47, SR_LANEID ;  /* 0x00000000002f7919 */ /* 0x000e620000000000 */
[----:B------:R-:W-:Y:S01]  /*0350*/  ISETP.NE.AND P0, PT, R38, RZ, PT ;  /* 0x000000ff2600720c */ /* 0x000fe20003f05270 */
[----:B------:R-:W-:Y:S01]  /*0360*/  BSSY.RECONVERGENT B0, `(.L_x_1) ;  /* 0x0000168000007945 */ /* 0x000fe20003800200 */
[----:B0-----:R-:W-:Y:S01]  /*0370*/  ULEA UR4, UR5, UR4, 0x18 ;  /* 0x0000000405047291 */ /* 0x001fe2000f8ec0ff */
[----:B-1----:R-:W-:-:S05]  /*0380*/  IMAD R2, R40, 0x2c0, R47 ;  /* 0x000002c028027824 */ /* 0x002fca00078e022f */
[----:B------:R-:W-:-:S05]  /*0390*/  LEA R2, R2, UR4, 0x2 ;  /* 0x0000000402027c11 */ /* 0x000fca000f8e10ff */
[----:B------:R-:W-:Y:S01]  /*03a0*/  IMAD R0, R47, 0x54, R2 ;  /* 0x000000542f007824 */ /* 0x000fe200078e0202 */
[----:B--2---:R0:W-:Y:S04]  /*03b0*/  STS [R2], R7 ;  /* 0x0000000702007388 */ /* 0x0041e80000000800 */
[----:B---3--:R0:W-:Y:S04]  /*03c0*/  STS [R2+0x80], R9 ;  /* 0x0000800902007388 */ /* 0x0081e80000000800 */
[----:B----4-:R0:W-:Y:S04]  /*03d0*/  STS [R2+0x100], R11 ;  /* 0x0001000b02007388 */ /* 0x0101e80000000800 */
[----:B------:R0:W-:Y:S04]  /*03e0*/  STS [R2+0x180], R13 ;  /* 0x0001800d02007388 */ /* 0x0001e80000000800 */
        /* <DEDUP_REMOVED lines=17> */
[----:B------:R0:W-:Y:S01]  /*0500*/  STS [R2+0xa80], R18 ;  /* 0x000a801202007388 */ /* 0x0001e20000000800 */
[----:B------:R-:W-:-:S03]  /*0510*/  NOP ;  /* 0x0000000000007918 */ /* 0x000fc60000000000 */
[----:B------:R0:W1:Y:S04]  /*0520*/  LDS.64 R4, [R0] ;  /* 0x0000000000047984 */ /* 0x0000680000000a00 */
[----:B------:R0:W2:Y:S04]  /*0530*/  LDS.64 R6, [R0+0x8] ;  /* 0x0000080000067984 */ /* 0x0000a80000000a00 */
[----:B------:R0:W3:Y:S04]  /*0540*/  LDS.64 R8, [R0+0x10] ;  /* 0x0000100000087984 */ /* 0x0000e80000000a00 */
[----:B------:R0:W4:Y:S04]  /*0550*/  LDS.64 R10, [R0+0x18] ;  /* 0x00001800000a7984 */ /* 0x0001280000000a00 */
[----:B------:R0:W0:Y:S04]  /*0560*/  LDS.64 R12, [R0+0x20] ;  /* 0x00002000000c7984 */ /* 0x0000280000000a00 */
[----:B------:R0:W0:Y:S04]  /*0570*/  LDS.64 R14, [R0+0x28] ;  /* 0x00002800000e7984 */ /* 0x0000280000000a00 */
[----:B------:R0:W0:Y:S04]  /*0580*/  LDS.64 R28, [R0+0x30] ;  /* 0x00003000001c7984 */ /* 0x0000280000000a00 */
[----:B------:R0:W0:Y:S04]  /*0590*/  LDS.64 R30, [R0+0x38] ;  /* 0x00003800001e7984 */ /* 0x0000280000000a00 */
[----:B------:R0:W0:Y:S04]  /*05a0*/  LDS.64 R32, [R0+0x40] ;  /* 0x0000400000207984 */ /* 0x0000280000000a00 */
[----:B------:R0:W0:Y:S04]  /*05b0*/  LDS.64 R34, [R0+0x48] ;  /* 0x0000480000227984 */ /* 0x0000280000000a00 */
[----:B------:R0:W0:Y:S01]  /*05c0*/  LDS.64 R36, [R0+0x50] ;  /* 0x0000500000247984 */ /* 0x0000220000000a00 */
[----:B------:R-:W-:Y:S06]  /*05d0*/  BAR.SYNC.DEFER_BLOCKING 0x0 ;  /* 0x0000000000007b1d */ /* 0x000fec0000010000 */
[----:B-1----:R-:W-:Y:S05]  /*05e0*/  @P0 BRA `(.L_x_2) ;  /* 0x00000004001c0947 */ /* 0x002fea0003800000 */
[----:B0-2---:R-:W-:Y:S02]  /*05f0*/  IADD3 R16, PT, PT, R6, R5, R4 ;  /* 0x0000000506107210 */ /* 0x005fe40007ffe004 */
[C---:B------:R-:W-:Y:S02]  /*0600*/  ISETP.NE.AND P1, PT, R47.reuse, 0x1f, PT ;  /* 0x0000001f2f00780c */ /* 0x040fe40003f25270 */
[----:B---3--:R-:W-:Y:S02]  /*0610*/  IADD3 R16, PT, PT, R8, R7, R16 ;  /* 0x0000000708107210 */ /* 0x008fe40007ffe010 */
[----:B------:R-:W-:Y:S02]  /*0620*/  ISETP.NE.AND P2, PT, R47, RZ, PT ;  /* 0x000000ff2f00720c */ /* 0x000fe40003f45270 */
[----:B----4-:R-:W-:-:S04]  /*0630*/  IADD3 R16, PT, PT, R10, R9, R16 ;  /* 0x000000090a107210 */ /* 0x010fc80007ffe010 */
[----:B------:R-:W-:-:S03]  /*0640*/  IADD3 R16, PT, PT, R12, R11, R16 ;  /* 0x0000000b0c107210 */ /* 0x000fc60007ffe010 */
[----:B------:R-:W-:Y:S02]  /*0650*/  @!P1 LEA R43, R40, UR4, 0x2 ;  /* 0x00000004282b9c11 */ /* 0x000fe4000f8e10ff */
[----:B------:R-:W-:-:S04]  /*0660*/  IADD3 R16, PT, PT, R14, R13, R16 ;  /* 0x0000000d0e107210 */ /* 0x000fc80007ffe010 */
[----:B------:R-:W-:-:S04]  /*0670*/  IADD3 R16, PT, PT, R28, R15, R16 ;  /* 0x0000000f1c107210 */ /* 0x000fc80007ffe010 */
[----:B------:R-:W-:-:S04]  /*0680*/  IADD3 R16, PT, PT, R30, R29, R16 ;  /* 0x0000001d1e107210 */ /* 0x000fc80007ffe010 */
[----:B------:R-:W-:-:S04]  /*0690*/  IADD3 R16, PT, PT, R32, R31, R16 ;  /* 0x0000001f20107210 */ /* 0x000fc80007ffe010 */
[----:B------:R-:W-:-:S04]  /*06a0*/  IADD3 R16, PT, PT, R34, R33, R16 ;  /* 0x0000002122107210 */ /* 0x000fc80007ffe010 */
[----:B------:R-:W-:-:S05]  /*06b0*/  IADD3 R16, PT, PT, R36, R35, R16 ;  /* 0x0000002324107210 */ /* 0x000fca0007ffe010 */
[----:B------:R-:W-:-:S05]  /*06c0*/  IMAD.IADD R37, R37, 0x1, R16 ;  /* 0x0000000125257824 */ /* 0x000fca00078e0210 */
[----:B------:R-:W0:Y:S02]  /*06d0*/  SHFL.UP P0, R16, R37, 0x1, RZ ;  /* 0x0420000025107989 */ /* 0x000e2400000000ff */
[----:B0-----:R-:W-:-:S05]  /*06e0*/  @P0 IMAD.IADD R16, R37, 0x1, R16 ;  /* 0x0000000125100824 */ /* 0x001fca00078e0210 */
[----:B------:R-:W0:Y:S02]  /*06f0*/  SHFL.UP P0, R21, R16, 0x2, RZ ;  /* 0x0440000010157989 */ /* 0x000e2400000000ff */
[----:B0-----:R-:W-:-:S05]  /*0700*/  @P0 IMAD.IADD R21, R16, 0x1, R21 ;  /* 0x0000000110150824 */ /* 0x001fca00078e0215 */
[----:B------:R-:W0:Y:S02]  /*0710*/  SHFL.UP P0, R24, R21, 0x4, RZ ;  /* 0x0480000015187989 */ /* 0x000e2400000000ff */
[----:B0-----:R-:W-:-:S05]  /*0720*/  @P0 IMAD.IADD R24, R21, 0x1, R24 ;  /* 0x0000000115180824 */ /* 0x001fca00078e0218 */
[----:B------:R-:W0:Y:S02]  /*0730*/  SHFL.UP P0, R41, R24, 0x8, RZ ;  /* 0x0500000018297989 */ /* 0x000e2400000000ff */
[----:B0-----:R-:W-:-:S05]  /*0740*/  @P0 IMAD.IADD R41, R24, 0x1, R41 ;  /* 0x0000000118290824 */ /* 0x001fca00078e0229 */
[----:B------:R-:W0:Y:S02]  /*0750*/  SHFL.UP P0, R38, R41, 0x10, RZ ;  /* 0x0600000029267989 */ /* 0x000e2400000000ff */
[----:B0-----:R-:W-:Y:S01]  /*0760*/  @P0 IMAD.IADD R38, R41, 0x1, R38 ;  /* 0x0000000129260824 */ /* 0x001fe200078e0226 */
[----:B------:R-:W-:-:S03]  /*0770*/  ISETP.NE.AND P0, PT, R40, 0x2, PT ;  /* 0x000000022800780c */ /* 0x000fc60003f05270 */
[----:B------:R-:W-:Y:S01]  /*0780*/  IMAD.IADD R37, R38, 0x1, -R37 ;  /* 0x0000000126257824 */ /* 0x000fe200078e0a25 */
[----:B------:R-:W-:Y:S01]  /*0790*/  @!P1 STS [R43+0x10], R38 ;  /* 0x000010262b009388 */ /* 0x000fe20000000800 */
[----:B------:R-:W-:Y:S01]  /*07a0*/  BAR.SYNC.DEFER_BLOCKING 0x0 ;  /* 0x0000000000007b1d */ /* 0x000fe20000010000 */
[----:B------:R-:W-:Y:S02]  /*07b0*/  ISETP.NE.AND P1, PT, R40, 0x9, PT ;  /* 0x000000092800780c */ /* 0x000fe40003f25270 */
[----:B------:R-:W-:-:S03]  /*07c0*/  SEL R37, R37, RZ, P2 ;  /* 0x000000ff25257207 */ /* 0x000fc60001000000 */
[----:B------:R-:W0:Y:S04]  /*07d0*/  LDS.128 R16, [UR4+0x10] ;  /* 0x00001004ff107984 */ /* 0x000e280008000c00 */
[----:B------:R-:W1:Y:S04]  /*07e0*/  LDS.128 R20, [UR4+0x20] ;  /* 0x00002004ff147984 */ /* 0x000e680008000c00 */
[----:B------:R-:W2:Y:S01]  /*07f0*/  LDS.128 R24, [UR4+0x30] ;  /* 0x00003004ff187984 */ /* 0x000ea20008000c00 */
[----:B0-----:R-:W-:-:S04]  /*0800*/  IMAD.IADD R17, R16, 0x1, R17 ;  /* 0x0000000110117824 */ /* 0x001fc800078e0211 */
[----:B------:R-:W-:Y:S01]  /*0810*/  IMAD.IADD R18, R18, 0x1, R17 ;  /* 0x0000000112127824 */ /* 0x000fe200078e0211 */
[----:B------:R-:W-:Y:S02]  /*0820*/  SEL R16, R17, R16, !P0 ;  /* 0x0000001011107207 */ /* 0x000fe40004000000 */
[----:B------:R-:W-:Y:S01]  /*0830*/  ISETP.NE.AND P0, PT, R40, 0x3, PT ;  /* 0x000000032800780c */ /* 0x000fe20003f05270 */
[----:B------:R-:W-:-:S03]  /*0840*/  IMAD.IADD R19, R19, 0x1, R18 ;  /* 0x0000000113137824 */ /* 0x000fc600078e0212 */
[----:B------:R-:W-:Y:S01]  /*0850*/  SEL R16, R18, R16, !P0 ;  /* 0x0000001012107207 */ /* 0x000fe20004000000 */
[----:B-1----:R-:W-:Y:S01]  /*0860*/  IMAD.IADD R20, R19, 0x1, R20 ;  /* 0x0000000113147824 */ /* 0x002fe200078e0214 */
[----:B------:R-:W-:-:S03]  /*0870*/  ISETP.NE.AND P0, PT, R40, 0x4, PT ;  /* 0x000000042800780c */ /* 0x000fc60003f05270 */
[----:B------:R-:W-:Y:S01]  /*0880*/  IMAD.IADD R21, R21, 0x1, R20 ;  /* 0x0000000115157824 */ /* 0x000fe200078e0214 */
[----:B------:R-:W-:Y:S02]  /*0890*/  SEL R16, R19, R16, !P0 ;  /* 0x0000001013107207 */ /* 0x000fe40004000000 */
[----:B------:R-:W-:Y:S01]  /*08a0*/  ISETP.NE.AND P0, PT, R40, 0x5, PT ;  /* 0x000000052800780c */ /* 0x000fe20003f05270 */
[----:B------:R-:W-:-:S03]  /*08b0*/  IMAD.IADD R22, R22, 0x1, R21 ;  /* 0x0000000116167824 */ /* 0x000fc600078e0215 */
[----:B------:R-:W-:Y:S01]  /*08c0*/  SEL R16, R20, R16, !P0 ;  /* 0x0000001014107207 */ /* 0x000fe20004000000 */
[----:B------:R-:W-:Y:S01]  /*08d0*/  IMAD.IADD R23, R23, 0x1, R22 ;  /* 0x0000000117177824 */ /* 0x000fe200078e0216 */
[----:B------:R-:W-:-:S03]  /*08e0*/  ISETP.NE.AND P0, PT, R40, 0x6, PT ;  /* 0x000000062800780c */ /* 0x000fc60003f05270 */
[----:B--2---:R-:W-:Y:S01]  /*08f0*/  IMAD.IADD R24, R23, 0x1, R24 ;  /* 0x0000000117187824 */ /* 0x004fe200078e0218 */
[----:B------:R-:W-:Y:S02]  /*0900*/  SEL R16, R21, R16, !P0 ;  /* 0x0000001015107207 */ /* 0x000fe40004000000 */
[----:B------:R-:W-:Y:S01]  /*0910*/  ISETP.NE.AND P0, PT, R40, 0x7, PT ;  /* 0x000000072800780c */ /* 0x000fe20003f05270 */
[----:B------:R-:W-:-:S03]  /*0920*/  IMAD.IADD R25, R25, 0x1, R24 ;  /* 0x0000000119197824 */ /* 0x000fc600078e0218 */
[----:B------:R-:W-:Y:S01]  /*0930*/  SEL R16, R22, R16, !P0 ;  /* 0x0000001016107207 */ /* 0x000fe20004000000 */
[----:B------:R-:W-:Y:S01]  /*0940*/  IMAD.IADD R26, R26, 0x1, R25 ;  /* 0x000000011a1a7824 */ /* 0x000fe200078e0219 */
[----:B------:R-:W-:-:S04]  /*0950*/  ISETP.NE.AND P0, PT, R40, 0x8, PT ;  /* 0x000000082800780c */ /* 0x000fc80003f05270 */
[----:B------:R-:W-:Y:S02]  /*0960*/  SEL R16, R23, R16, !P0 ;  /* 0x0000001017107207 */ /* 0x000fe40004000000 */
[----:B------:R-:W-:Y:S02]  /*0970*/  ISETP.NE.AND P0, PT, R40, 0xa, PT ;  /* 0x0000000a2800780c */ /* 0x000fe40003f05270 */
[----:B------:R-:W-:Y:S02]  /*0980*/  SEL R16, R24, R16, !P1 ;  /* 0x0000001018107207 */ /* 0x000fe40004800000 */
[----:B------:R-:W-:Y:S02]  /*0990*/  ISETP.NE.AND P1, PT, R40, 0xb, PT ;  /* 0x0000000b2800780c */ /* 0x000fe40003f25270 */
[----:B------:R-:W-:Y:S02]  /*09a0*/  SEL R16, R25, R16, !P0 ;  /* 0x0000001019107207 */ /* 0x000fe40004000000 */
[----:B------:R-:W-:-:S02]  /*09b0*/  ISETP.GE.U32.AND P0, PT, R49, 0x20, PT ;  /* 0x000000203100780c */ /* 0x000fc40003f06070 */
[----:B------:R-:W-:Y:S02]  /*09c0*/  SEL R16, R26, R16, !P1 ;  /* 0x000000101a107207 */ /* 0x000fe40004800000 */
[----:B------:R-:W-:Y:S02]  /*09d0*/  ISETP.NE.AND P1, PT, R49, RZ, PT ;  /* 0x000000ff3100720c */ /* 0x000fe40003f25270 */
[----:B------:R-:W-:Y:S02]  /*09e0*/  SEL R16, R16, RZ, P0 ;  /* 0x000000ff10107207 */ /* 0x000fe40000000000 */
[--C-:B-----5:R-:W-:Y:S02]  /*09f0*/  IADD3 R27, PT, PT, R26, R27, R39.reuse ;  /* 0x0000001b1a1b7210 */ /* 0x120fe40007ffe027 */
[----:B------:R-:W-:-:S07]  /*0a00*/  IADD3 R16, PT, PT, R16, R37, R39 ;  /* 0x0000002510107210 */ /* 0x000fce0007ffe027 */
[----:B------:R-:W-:Y:S05]  /*0a10*/  @P1 BRA `(.L_x_3) ;  /* 0x0000000c00f01947 */ /* 0x000fea0003800000 */
[----:B------:R-:W0:Y:S01]  /*0a20*/  LDC.64 R18, c[0x0][0x390] ;  /* 0x0000e400ff127b82 */ /* 0x000e220000000a00 */
[----:B------:R-:W-:-:S05]  /*0a30*/  IMAD.MOV.U32 R26, RZ, RZ, 0x65 ;  /* 0x00000065ff1a7424 */ /* 0x000fca00078e00ff */
[----:B0-----:R0:W-:Y:S01]  /*0a40*/  ST.E.64.STRONG.GPU desc[UR8][R18.64+0x100], R26 ;  /* 0x0001001a12007985 */ /* 0x0011e2000c10fb08 */
[----:B------:R-:W-:Y:S05]  /*0a50*/  BRA `(.L_x_3) ;  /* 0x0000000c00e07947 */ /* 0x000fea0003800000 */
.L_x_2:
        /* <DEDUP_REMOVED lines=20> */
[----:B-----5:R-:W0:Y:S02]  /*0ba0*/  SHFL.UP P0, R39, R24, 0x8, RZ ;  /* 0x0500000018277989 */ /* 0x020e2400000000ff */
[----:B0-----:R-:W-:-:S05]  /*0bb0*/  @P0 IMAD.IADD R39, R24, 0x1, R39 ;  /* 0x0000000118270824 */ /* 0x001fca00078e0227 */
[----:B------:R-:W0:Y:S02]  /*0bc0*/  SHFL.UP P0, R42, R39, 0x10, RZ ;  /* 0x06000000272a7989 */ /* 0x000e2400000000ff */
[----:B0-----:R-:W-:Y:S01]  /*0bd0*/  @P0 IMAD.IADD R42, R39, 0x1, R42 ;  /* 0x00000001272a0824 */ /* 0x001fe200078e022a */
[----:B------:R-:W-:-:S03]  /*0be0*/  ISETP.NE.AND P0, PT, R40, 0x2, PT ;  /* 0x000000022800780c */ /* 0x000fc60003f05270 */
[----:B------:R-:W-:Y:S01]  /*0bf0*/  IMAD.IADD R37, R42, 0x1, -R37 ;  /* 0x000000012a257824 */ /* 0x000fe200078e0a25 */
[----:B------:R-:W-:Y:S01]  /*0c00*/  @!P1 STS [R41+0x10], R42 ;  /* 0x0000102a29009388 */ /* 0x000fe20000000800 */
[----:B------:R-:W-:Y:S01]  /*0c10*/  BAR.SYNC.DEFER_BLOCKING 0x0 ;  /* 0x0000000000007b1d */ /* 0x000fe20000010000 */
[----:B------:R-:W-:-:S05]  /*0c20*/  ISETP.NE.AND P1, PT, R40, 0x9, PT ;  /* 0x000000092800780c */ /* 0x000fca0003f25270 */
[----:B------:R-:W0:Y:S04]  /*0c30*/  LDS.128 R16, [UR4+0x10] ;  /* 0x00001004ff107984 */ /* 0x000e280008000c00 */
[----:B------:R-:W1:Y:S04]  /*0c40*/  LDS.128 R20, [UR4+0x20] ;  /* 0x00002004ff147984 */ /* 0x000e680008000c00 */
[----:B------:R-:W2:Y:S01]  /*0c50*/  LDS.128 R24, [UR4+0x30] ;  /* 0x00003004ff187984 */ /* 0x000ea20008000c00 */
[----:B0-----:R-:W-:-:S04]  /*0c60*/  IMAD.IADD R17, R16, 0x1, R17 ;  /* 0x0000000110117824 */ /* 0x001fc800078e0211 */
[----:B------:R-:W-:Y:S01]  /*0c70*/  IMAD.IADD R18, R18, 0x1, R17 ;  /* 0x0000000112127824 */ /* 0x000fe200078e0211 */
[----:B------:R-:W-:Y:S02]  /*0c80*/  SEL R16, R17, R16, !P0 ;  /* 0x0000001011107207 */ /* 0x000fe40004000000 */
[----:B------:R-:W-:Y:S01]  /*0c90*/  ISETP.NE.AND P0, PT, R40, 0x3, PT ;  /* 0x000000032800780c */ /* 0x000fe20003f05270 */
[----:B------:R-:W-:Y:S01]  /*0ca0*/  IMAD.IADD R19, R19, 0x1, R18 ;  /* 0x0000000113137824 */ /* 0x000fe200078e0212 */
[----:B------:R-:W-:Y:S02]  /*0cb0*/  SEL R17, R37, RZ, P2 ;  /* 0x000000ff25117207 */ /* 0x000fe40001000000 */
        /* <DEDUP_REMOVED lines=16> */
[----:B------:R-:W-:-:S03]  /*0dc0*/  ISETP.NE.AND P0, PT, R40, 0x8, PT ;  /* 0x000000082800780c */ /* 0x000fc60003f05270 */
[----:B------:R-:W-:Y:S01]  /*0dd0*/  IMAD.IADD R27, R27, 0x1, R26 ;  /* 0x000000011b1b7824 */ /* 0x000fe200078e021a */
[----:B------:R-:W-:Y:S02]  /*0de0*/  SEL R16, R23, R16, !P0 ;  /* 0x0000001017107207 */ /* 0x000fe40004000000 */
[----:B------:R-:W-:Y:S02]  /*0df0*/  ISETP.NE.AND P0, PT, R40, 0xa, PT ;  /* 0x0000000a2800780c */ /* 0x000fe40003f05270 */
[----:B------:R-:W-:Y:S02]  /*0e00*/  SEL R16, R24, R16, !P1 ;  /* 0x0000001018107207 */ /* 0x000fe40004800000 */
[----:B------:R-:W-:Y:S02]  /*0e10*/  ISETP.NE.AND P1, PT, R40, 0xb, PT ;  /* 0x0000000b2800780c */ /* 0x000fe40003f25270 */
[----:B------:R-:W-:Y:S02]  /*0e20*/  SEL R16, R25, R16, !P0 ;  /* 0x0000001019107207 */ /* 0x000fe40004000000 */
[----:B------:R-:W-:-:S02]  /*0e30*/  ISETP.GT.U32.AND P0, PT, R49, 0x1f, PT ;  /* 0x0000001f3100780c */ /* 0x000fc40003f04070 */
[----:B------:R-:W-:Y:S02]  /*0e40*/  SEL R16, R26, R16, !P1 ;  /* 0x000000101a107207 */ /* 0x000fe40004800000 */
[----:B------:R-:W-:-:S03]  /*0e50*/  ISETP.GE.U32.AND P1, PT, R49, 0x20, PT ;  /* 0x000000203100780c */ /* 0x000fc60003f26070 */
[----:B------:R-:W-:-:S05]  /*0e60*/  IMAD.IADD R16, R16, 0x1, R17 ;  /* 0x0000000110107824 */ /* 0x000fca00078e0211 */
[----:B------:R-:W-:Y:S01]  /*0e70*/  SEL R46, R37, R16, !P1 ;  /* 0x00000010252e7207 */ /* 0x000fe20004800000 */
[----:B------:R-:W-:Y:S06]  /*0e80*/  @P0 BRA `(.L_x_4) ;  /* 0x0000000800b00947 */ /* 0x000fec0003800000 */
[----:B------:R-:W0:Y:S01]  /*0e90*/  LDC.64 R16, c[0x0][0x390] ;  /* 0x0000e400ff107b82 */ /* 0x000e220000000a00 */
[----:B------:R-:W-:Y:S02]  /*0ea0*/  ISETP.NE.AND P1, PT, R49, RZ, PT ;  /* 0x000000ff3100720c */ /* 0x000fe40003f25270 */
[----:B------:R-:W-:-:S05]  /*0eb0*/  LOP3.LUT R21, RZ, R49, RZ, 0x33, !PT ;  /* 0x00000031ff157212 */ /* 0x000fca00078e33ff */
[----:B------:R-:W-:-:S06]  /*0ec0*/  IMAD.IADD R21, R38, 0x1, R21 ;  /* 0x0000000126157824 */ /* 0x000fcc00078e0215 */
[----:B------:R-:W-:Y:S01]  /*0ed0*/  @!P1 IMAD.MOV.U32 R26, RZ, RZ, 0x64 ;  /* 0x00000064ff1a9424 */ /* 0x000fe200078e00ff */
[----:B------:R1:W-:Y:S01]  /*0ee0*/  @!P1 STS [UR4+0xc], R27 ;  /* 0x00000c1bff009988 */ /* 0x0003e20008000804 */
[----:B0-----:R-:W-:-:S04]  /*0ef0*/  IMAD.WIDE R24, R38, 0x8, R16 ;  /* 0x0000000826187825 */ /* 0x001fc800078e0210 */
[----:B------:R-:W-:Y:S01]  /*0f00*/  IMAD.WIDE R16, R21, 0x8, R16 ;  /* 0x0000000815107825 */ /* 0x000fe200078e0210 */
[----:B------:R1:W-:Y:S01]  /*0f10*/  @!P1 ST.E.64.STRONG.GPU desc[UR8][R24.64+0x100], R26 ;  /* 0x0001001a18009985 */ /* 0x0003e2000c10fb08 */
[----:B------:R-:W-:Y:S05]  /*0f20*/  NANOSLEEP 0x33e ;  /* 0x0000033e0000795d */ /* 0x000fea0003800000 */
[----:B------:R-:W2:Y:S01]  /*0f30*/  LD.E.64.STRONG.GPU R40, desc[UR8][R16.64+0x100] ;  /* 0x0001000810287980 */ /* 0x000ea2000c10fb00 */
[----:B------:R-:W-:Y:S01]  /*0f40*/  UMOV UR5, 0xffffffff ;  /* 0xffffffff00057882 */ /* 0x000fe20000000000 */
[----:B--2---:R-:W-:Y:S02]  /*0f50*/  ISETP.NE.AND P0, PT, R40, 0x63, PT ;  /* 0x000000632800780c */ /* 0x004fe40003f05270 */
[----:B-1----:R-:W-:Y:S11]  /*0f60*/  BRA.DIV UR5, `(.L_x_5) ;  /* 0x00000036053c7947 */ /* 0x002ff6000b800000 */
[----:B------:R-:W-:-:S13]  /*0f70*/  VOTE.ANY P0, !P0 ;  /* 0x0000000000ff7806 */ /* 0x000fda0004000100 */
.L_x_34:
[----:B------:R-:W-:Y:S05]  /*0f80*/  @!P0 BRA `(.L_x_6) ;  /* 0x0000000000748947 */ /* 0x000fea0003800000 */
[----:B------:R-:W-:-:S07]  /*0f90*/  IMAD.MOV.U32 R20, RZ, RZ, 0x3b8 ;  /* 0x000003b8ff147424 */ /* 0x000fce00078e00ff */
.L_x_8:
[----:B------:R-:W-:Y:S02]  /*0fa0*/  VIADD R23, R20, 0x1 ;  /* 0x0000000114177836 */ /* 0x000fe40000000000 */
[----:B------:R-:W-:Y:S02]  /*0fb0*/  IMAD R38, R38, 0x41a7, RZ ;  /* 0x000041a726267824 */ /* 0x000fe400078e02ff */
[----:B------:R-:W0:Y:S01]  /*0fc0*/  I2F.U32.RP R22, R23 ;  /* 0x0000001700167306 */ /* 0x000e220000209000 */
[----:B------:R-:W-:Y:S01]  /*0fd0*/  IMAD.MOV R37, RZ, RZ, -R23 ;  /* 0x000000ffff257224 */ /* 0x000fe200078e0a17 */
[----:B------:R-:W-:Y:S02]  /*0fe0*/  ISETP.NE.U32.AND P2, PT, R23, RZ, PT ;  /* 0x000000ff1700720c */ /* 0x000fe40003f45070 */
[----:B------:R-:W-:-:S04]  /*0ff0*/  LOP3.LUT R38, R38, 0x7fffffff, RZ, 0xc0, !PT ;  /* 0x7fffffff26267812 */ /* 0x000fc800078ec0ff */
[----:B0-----:R-:W0:Y:S02]  /*1000*/  MUFU.RCP R22, R22 ;  /* 0x0000001600167308 */ /* 0x001e240000001000 */
[----:B0-----:R-:W-:-:S06]  /*1010*/  VIADD R18, R22, 0xffffffe ;  /* 0x0ffffffe16127836 */ /* 0x001fcc0000000000 */
[----:B------:R0:W1:Y:S02]  /*1020*/  F2I.FTZ.U32.TRUNC.NTZ R19, R18 ;  /* 0x0000001200137305 */ /* 0x000064000021f000 */
[----:B0-----:R-:W-:Y:S02]  /*1030*/  IMAD.MOV.U32 R18, RZ, RZ, RZ ;  /* 0x000000ffff127224 */ /* 0x001fe400078e00ff */
[----:B-1----:R-:W-:-:S04]  /*1040*/  IMAD R37, R37, R19, RZ ;  /* 0x0000001325257224 */ /* 0x002fc800078e02ff */
[----:B------:R-:W-:-:S06]  /*1050*/  IMAD.HI.U32 R19, R19, R37, R18 ;  /* 0x0000002513137227 */ /* 0x000fcc00078e0012 */
[----:B------:R-:W-:-:S04]  /*1060*/  IMAD.HI.U32 R19, R19, R38, RZ ;  /* 0x0000002613137227 */ /* 0x000fc800078e00ff */
[----:B------:R-:W-:-:S04]  /*1070*/  IMAD.MOV R19, RZ, RZ, -R19 ;  /* 0x000000ffff137224 */ /* 0x000fc800078e0a13 */
[----:B------:R-:W-:-:S05]  /*1080*/  IMAD R22, R23, R19, R38 ;  /* 0x0000001317167224 */ /* 0x000fca00078e0226 */
[----:B------:R-:W-:-:S13]  /*1090*/  ISETP.GE.U32.AND P0, PT, R22, R23, PT ;  /* 0x000000171600720c */ /* 0x000fda0003f06070 */
[----:B------:R-:W-:-:S05]  /*10a0*/  @P0 IMAD.IADD R22, R22, 0x1, -R23 ;  /* 0x0000000116160824 */ /* 0x000fca00078e0a17 */
[----:B------:R-:W-:-:S13]  /*10b0*/  ISETP.GE.U32.AND P0, PT, R22, R23, PT ;  /* 0x000000171600720c */ /* 0x000fda0003f06070 */
[----:B------:R-:W-:Y:S01]  /*10c0*/  @P0 IMAD.IADD R22, R22, 0x1, -R23 ;  /* 0x0000000116160824 */ /* 0x000fe200078e0a17 */
[----:B------:R-:W-:-:S04]  /*10d0*/  @!P2 LOP3.LUT R22, RZ, R23, RZ, 0x33, !PT ;  /* 0x00000017ff16a212 */ /* 0x000fc800078e33ff */
[----:B------:R-:W-:Y:S05]  /*10e0*/  NANOSLEEP R22 ;  /* 0x000000160000735d */ /* 0x000fea0003800000 */
[----:B------:R-:W2:Y:S01]  /*10f0*/  LD.E.64.STRONG.GPU R40, desc[UR8][R16.64+0x100] ;  /* 0x0001000810287980 */ /* 0x000ea2000c10fb00 */
[----:B------:R-:W-:Y:S01]  /*1100*/  UMOV UR5, 0xffffffff ;  /* 0xffffffff00057882 */ /* 0x000fe20000000000 */
[----:B------:R-:W-:Y:S02]  /*1110*/  SHF.R.U32.HI R20, RZ, 0x1, R20 ;  /* 0x00000001ff147819 */ /* 0x000fe40000011614 */
[----:B--2---:R-:W-:Y:S01]  /*1120*/  ISETP.NE.AND P0, PT, R40, 0x63, PT ;  /* 0x000000632800780c */ /* 0x004fe20003f05270 */
[----:B------:R-:W-:-:S12]  /*1130*/  BRA.DIV UR5, `(.L_x_7) ;  /* 0x0000003205e87947 */ /* 0x000fd8000b800000 */
[----:B------:R-:W-:-:S13]  /*1140*/  VOTE.ANY P0, !P0 ;  /* 0x0000000000ff7806 */ /* 0x000fda0004000100 */
.L_x_37:
[----:B------:R-:W-:Y:S05]  /*1150*/  @P0 BRA `(.L_x_8) ;  /* 0xfffffffc00900947 */ /* 0x000fea000383ffff */
.L_x_6:
[----:B------:R-:W-:Y:S01]  /*1160*/  UMOV UR5, 0xffffffff ;  /* 0xffffffff00057882 */ /* 0x000fe20000000000 */
[----:B------:R-:W-:Y:S02]  /*1170*/  ISETP.NE.AND P0, PT, R40, 0x65, PT ;  /* 0x000000652800780c */ /* 0x000fe40003f05270 */
[----:B------:R-:W-:Y:S11]  /*1180*/  BRA.DIV UR5, `(.L_x_9) ;  /* 0x0000003205f47947 */ /* 0x000ff6000b800000 */
[----:B------:R-:W0:Y:S01]  /*1190*/  S2R R48, SR_GEMASK ;  /* 0x0000000000307919 */ /* 0x000e220000003c00 */
[----:B------:R-:W-:Y:S01]  /*11a0*/  VOTE.ANY R19, PT, !P0 ;  /* 0x0000000000137806 */ /* 0x000fe200040e0100 */
[C---:B------:R-:W-:Y:S01]  /*11b0*/  VIADD R22, R47.reuse, 0x2 ;  /* 0x000000022f167836 */ /* 0x040fe20000000000 */
[----:B------:R-:W1:Y:S01]  /*11c0*/  LDC.64 R42, c[0x0][0x390] ;  /* 0x0000e400ff2a7b82 */ /* 0x000e620000000a00 */
[C---:B------:R-:W-:Y:S02]  /*11d0*/  VIADD R23, R47.reuse, 0x4 ;  /* 0x000000042f177836 */ /* 0x040fe40000000000 */
[----:B------:R-:W-:Y:S01]  /*11e0*/  VIADD R26, R47, 0x8 ;  /* 0x000000082f1a7836 */ /* 0x000fe20000000000 */
[----:B-1----:R-:W-:Y:S02]  /*11f0*/  IADD3 R42, P3, PT, R42, 0x100, RZ ;  /* 0x000001002a2a7810 */ /* 0x002fe40007f7e0ff */
[----:B0-----:R-:W-:-:S03]  /*1200*/  LOP3.LUT R19, R19, 0x80000000, R48, 0xec, !PT ;  /* 0x8000000013137812 */ /* 0x001fc600078eec30 */
[----:B------:R-:W-:Y:S02]  /*1210*/  IMAD.X R43, RZ, RZ, R43, P3 ;  /* 0x000000ffff2b7224 */ /* 0x000fe400018e062b */
[----:B------:R-:W-:-:S05]  /*1220*/  VIADD R16, R19, 0xffffffff ;  /* 0xffffffff13107836 */ /* 0x000fca0000000000 */
[----:B------:R-:W-:-:S06]  /*1230*/  LOP3.LUT R16, R19, R16, RZ, 0xc, !PT ;  /* 0x0000001013107212 */ /* 0x000fcc00078e0cff */
[----:B------:R-:W0:Y:S02]  /*1240*/  POPC R16, R16 ;  /* 0x0000001000107309 */ /* 0x000e240000000000 */
[----:B0-----:R-:W0:Y:S01]  /*1250*/  SHFL.DOWN PT, R20, R41, 0x1, R16 ;  /* 0x0820000029147989 */ /* 0x001e2200000e0010 */
[----:B------:R-:W-:-:S04]  /*1260*/  ISETP.GE.AND P0, PT, R47, R16, PT ;  /* 0x000000102f00720c */ /* 0x000fc80003f06270 */
[----:B0-----:R-:W-:Y:S02]  /*1270*/  SEL R20, R20, RZ, !P0 ;  /* 0x000000ff14147207 */ /* 0x001fe40004000000 */
[----:B------:R-:W-:-:S03]  /*1280*/  ISETP.GT.AND P0, PT, R22, R16, PT ;  /* 0x000000101600720c */ /* 0x000fc60003f04270 */
[----:B------:R-:W-:-:S05]  /*1290*/  IMAD.IADD R37, R20, 0x1, R41 ;  /* 0x0000000114257824 */ /* 0x000fca00078e0229 */
[----:B------:R-:W0:Y:S02]  /*12a0*/  SHFL.DOWN PT, R20, R37, 0x2, R16 ;  /* 0x0840000025147989 */ /* 0x000e2400000e0010 */
[----:B0-----:R-:W-:Y:S02]  /*12b0*/  SEL R20, R20, RZ, !P0 ;  /* 0x000000ff14147207 */ /* 0x001fe40004000000 */
[----:B------:R-:W-:-:S03]  /*12c0*/  ISETP.GT.AND P0, PT, R23, R16, PT ;  /* 0x000000101700720c */ /* 0x000fc60003f04270 */
[----:B------:R-:W-:Y:S02]  /*12d0*/  IMAD.IADD R39, R37, 0x1, R20 ;  /* 0x0000000125277824 */ /* 0x000fe400078e0214 */
[----:B------:R-:W-:-:S03]  /*12e0*/  VIADD R37, R47, 0x10 ;  /* 0x000000102f257836 */ /* 0x000fc60000000000 */
[----:B------:R-:W0:Y:S02]  /*12f0*/  SHFL.DOWN PT, R20, R39, 0x4, R16 ;  /* 0x0880000027147989 */ /* 0x000e2400000e0010 */
[-C--:B------:R-:W-:Y:S02]  /*1300*/  ISETP.GT.AND P2, PT, R37, R16.reuse, PT ;  /* 0x000000102500720c */ /* 0x080fe40003f44270 */
[----:B0-----:R-:W-:Y:S02]  /*1310*/  SEL R20, R20, RZ, !P0 ;  /* 0x000000ff14147207 */ /* 0x001fe40004000000 */
[----:B------:R-:W-:-:S03]  /*1320*/  ISETP.GT.AND P0, PT, R26, R16, PT ;  /* 0x000000101a00720c */ /* 0x000fc60003f04270 */
[----:B------:R-:W-:-:S05]  /*1330*/  IMAD.IADD R51, R39, 0x1, R20 ;  /* 0x0000000127337824 */ /* 0x000fca00078e0214 */
[----:B------:R-:W0:Y:S02]  /*1340*/  SHFL.DOWN PT, R20, R51, 0x8, R16 ;  /* 0x0900000033147989 */ /* 0x000e2400000e0010 */
[----:B0-----:R-:W-:Y:S02]  /*1350*/  SEL R20, R20, RZ, !P0 ;  /* 0x000000ff14147207 */ /* 0x001fe40004000000 */
[----:B------:R-:W-:-:S03]  /*1360*/  ISETP.NE.AND P0, PT, R40, 0x65, PT ;  /* 0x000000652800780c */ /* 0x000fc60003f05270 */
[----:B------:R-:W-:-:S05]  /*1370*/  IMAD.IADD R41, R51, 0x1, R20 ;  /* 0x0000000133297824 */ /* 0x000fca00078e0214 */
[----:B------:R-:W0:Y:S05]  /*1380*/  SHFL.DOWN PT, R20, R41, 0x10, R16 ;  /* 0x0a00000029147989 */ /* 0x000e2a00000e0010 */
[----:B------:R-:W-:Y:S02]  /*1390*/  VOTE.ALL P0, P0 ;  /* 0x0000000000ff7806 */ /* 0x000fe40000000000 */
[----:B0-----:R-:W-:-:S05]  /*13a0*/  SEL R20, R20, RZ, !P2 ;  /* 0x000000ff14147207 */ /* 0x001fca0005000000 */
[----:B------:R-:W-:-:S07]  /*13b0*/  IMAD.IADD R39, R41, 0x1, R20 ;  /* 0x0000000129277824 */ /* 0x000fce00078e0214 */
.L_x_46:
[----:B------:R-:W-:Y:S05]  /*13c0*/  @!P0 BRA `(.L_x_10) ;  /* 0x0000000400248947 */ /* 0x000fea0003800000 */
[----:B------:R-:W-:-:S07]  /*13d0*/  IMAD.MOV.U32 R44, RZ, RZ, 0x3b8 ;  /* 0x000003b8ff2c7424 */ /* 0x000fce00078e00ff */
.L_x_16:
[----:B------:R-:W-:Y:S02]  /*13e0*/  IMAD.MOV.U32 R16, RZ, RZ, R42 ;  /* 0x000000ffff107224 */ /* 0x000fe400078e002a */
[----:B------:R-:W-:Y:S02]  /*13f0*/  IMAD.MOV.U32 R17, RZ, RZ, R43 ;  /* 0x000000ffff117224 */ /* 0x000fe400078e002b */
[----:B------:R-:W-:-:S05]  /*1400*/  IMAD.WIDE R16, R21, 0x8, R16 ;  /* 0x0000000815107825 */ /* 0x000fca00078e0210 */
[----:B------:R-:W2:Y:S01]  /*1410*/  LD.E.64.STRONG.GPU R40, desc[UR8][R16.64+-0x100] ;  /* 0xffff000810287980 */ /* 0x000ea2000c10fb00 */
[----:B------:R-:W-:Y:S05]  /*1420*/  YIELD ;  /* 0x0000000000007946 */ /* 0x000fea0003800000 */
[----:B------:R-:W-:Y:S01]  /*1430*/  UMOV UR5, 0xffffffff ;  /* 0xffffffff00057882 */ /* 0x000fe20000000000 */
[----:B------:R-:W-:Y:S02]  /*1440*/  SHF.R.U32.HI R44, RZ, 0x1, R44 ;  /* 0x00000001ff2c7819 */ /* 0x000fe4000001162c */
[----:B--2---:R-:W-:Y:S01]  /*1450*/  ISETP.NE.AND P0, PT, R40, 0x63, PT ;  /* 0x000000632800780c */ /* 0x004fe20003f05270 */
[----:B------:R-:W-:-:S12]  /*1460*/  BRA.DIV UR5, `(.L_x_11) ;  /* 0x0000003605407947 */ /* 0x000fd8000b800000 */
[----:B------:R-:W-:-:S13]  /*1470*/  VOTE.ANY P0, !P0 ;  /* 0x0000000000ff7806 */ /* 0x000fda0004000100 */
.L_x_49:
[----:B------:R-:W-:Y:S05]  /*1480*/  @!P0 BRA `(.L_x_12) ;  /* 0x0000000000748947 */ /* 0x000fea0003800000 */
[----:B------:R-:W-:-:S07]  /*1490*/  IMAD.MOV.U32 R20, RZ, RZ, R44 ;  /* 0x000000ffff147224 */ /* 0x000fce00078e002c */
.L_x_14:
        /* <DEDUP_REMOVED lines=27> */
.L_x_52:
[----:B------:R-:W-:Y:S05]  /*1650*/  @P0 BRA `(.L_x_14) ;  /* 0xfffffffc00900947 */ /* 0x000fea000383ffff */
.L_x_12:
[----:B------:R-:W-:Y:S01]  /*1660*/  UMOV UR5, 0xffffffff ;  /* 0xffffffff00057882 */ /* 0x000fe20000000000 */
[----:B------:R-:W-:Y:S02]  /*1670*/  ISETP.NE.AND P0, PT, R40, 0x65, PT ;  /* 0x000000652800780c */ /* 0x000fe40003f05270 */
[----:B------:R-:W-:Y:S11]  /*1680*/  BRA.DIV UR5, `(.L_x_15) ;  /* 0x0000003205f87947 */ /* 0x000ff6000b800000 */
[----:B------:R-:W-:Y:S01]  /*1690*/  VOTE.ANY R19, PT, !P0 ;  /* 0x0000000000137806 */ /* 0x000fe200040e0100 */
[----:B------:R-:W-:-:S03]  /*16a0*/  VIADD R21, R21, 0xffffffe0 ;  /* 0xffffffe015157836 */ /* 0x000fc60000000000 */
[----:B------:R-:W-:-:S05]  /*16b0*/  LOP3.LUT R19, R19, 0x80000000, R48, 0xec, !PT ;  /* 0x8000000013137812 */ /* 0x000fca00078eec30 */
[----:B------:R-:W-:-:S05]  /*16c0*/  VIADD R16, R19, 0xffffffff ;  /* 0xffffffff13107836 */ /* 0x000fca0000000000 */
[----:B------:R-:W-:-:S06]  /*16d0*/  LOP3.LUT R16, R19, R16, RZ, 0xc, !PT ;  /* 0x0000001013107212 */ /* 0x000fcc00078e0cff */
[----:B------:R-:W0:Y:S02]  /*16e0*/  POPC R16, R16 ;  /* 0x0000001000107309 */ /* 0x000e240000000000 */
[----:B0-----:R-:W0:Y:S01]  /*16f0*/  SHFL.DOWN PT, R20, R41, 0x1, R16 ;  /* 0x0820000029147989 */ /* 0x001e2200000e0010 */
[-C--:B------:R-:W-:Y:S02]  /*1700*/  ISETP.GE.AND P0, PT, R47, R16.reuse, PT ;  /* 0x000000102f00720c */ /* 0x080fe40003f06270 */
[-C--:B------:R-:W-:Y:S02]  /*1710*/  ISETP.GT.AND P2, PT, R37, R16.reuse, PT ;  /* 0x000000102500720c */ /* 0x080fe40003f44270 */
[----:B0-----:R-:W-:Y:S02]  /*1720*/  SEL R20, R20, RZ, !P0 ;  /* 0x000000ff14147207 */ /* 0x001fe40004000000 */
[----:B------:R-:W-:-:S03]  /*1730*/  ISETP.GT.AND P0, PT, R22, R16, PT ;  /* 0x000000101600720c */ /* 0x000fc60003f04270 */
[----:B------:R-:W-:-:S05]  /*1740*/  IMAD.IADD R51, R20, 0x1, R41 ;  /* 0x0000000114337824 */ /* 0x000fca00078e0229 */
[----:B------:R-:W0:Y:S02]  /*1750*/  SHFL.DOWN PT, R20, R51, 0x2, R16 ;  /* 0x0840000033147989 */ /* 0x000e2400000e0010 */
        /* <DEDUP_REMOVED lines=13> */
[----:B0-----:R-:W-:-:S04]  /*1830*/  SEL R20, R20, RZ, !P2 ;  /* 0x000000ff14147207 */ /* 0x001fc80005000000 */
[----:B------:R-:W-:-:S07]  /*1840*/  IADD3 R39, PT, PT, R50, R20, R39 ;  /* 0x0000001432277210 */ /* 0x000fce0007ffe027 */
.L_x_61:
[----:B------:R-:W-:Y:S05]  /*1850*/  @P0 BRA `(.L_x_16) ;  /* 0xfffffff800e00947 */ /* 0x000fea000383ffff */
.L_x_10:
[----:B------:R-:W-:Y:S01]  /*1860*/  ISETP.NE.AND P0, PT, R47, RZ, PT ;  /* 0x000000ff2f00720c */ /* 0x000fe20003f05270 */
[----:B------:R-:W0:Y:S01]  /*1870*/  @!P1 S2R R17, SR_CgaCtaId ;  /* 0x0000000000119919 */ /* 0x000e220000008800 */
[----:B------:R-:W-:Y:S01]  /*1880*/  @!P1 MOV R16, 0x400 ;  /* 0x0000040000109802 */ /* 0x000fe20000000f00 */
[----:B------:R-:W-:Y:S02]  /*1890*/  @!P1 IMAD.IADD R27, R27, 0x1, R39 ;  /* 0x000000011b1b9824 */ /* 0x000fe400078e0227 */
[----:B------:R-:W-:-:S05]  /*18a0*/  @!P1 IMAD.MOV.U32 R26, RZ, RZ, 0x65 ;  /* 0x00000065ff1a9424 */ /* 0x000fca00078e00ff */
[----:B------:R1:W-:Y:S03]  /*18b0*/  @!P1 ST.E.64.STRONG.GPU desc[UR8][R24.64+0x100], R26 ;  /* 0x0001001a18009985 */ /* 0x0003e6000c10fb08 */
[----:B------:R-:W-:Y:S01]  /*18c0*/  @!P0 MOV R19, 0x400 ;  /* 0x0000040000138802 */ /* 0x000fe20000000f00 */
[----:B------:R-:W2:Y:S01]  /*18d0*/  @!P0 S2R R20, SR_CgaCtaId ;  /* 0x0000000000148919 */ /* 0x000ea20000008800 */
[----:B0-----:R-:W-:Y:S01]  /*18e0*/  @!P1 LEA R18, R17, R16, 0x18 ;  /* 0x0000001011129211 */ /* 0x001fe200078ec0ff */
[----:B------:R-:W-:Y:S02]  /*18f0*/  IMAD.MOV.U32 R16, RZ, RZ, R46 ;  /* 0x000000ffff107224 */ /* 0x000fe400078e002e */
[----:B------:R-:W-:Y:S02]  /*1900*/  @!P0 IMAD.MOV.U32 R16, RZ, RZ, R39 ;  /* 0x000000ffff108224 */ /* 0x000fe400078e0027 */
[----:B------:R1:W-:Y:S04]  /*1910*/  @!P1 STS [R18+0x8], R27 ;  /* 0x0000081b12009388 */ /* 0x0003e80000000800 */
[----:B------:R1:W-:Y:S01]  /*1920*/  @!P1 STS [R18+0x4], R39 ;  /* 0x0000042712009388 */ /* 0x0003e20000000800 */
[----:B--2---:R-:W-:-:S05]  /*1930*/  @!P0 LEA R20, R20, R19, 0x18 ;  /* 0x0000001314148211 */ /* 0x004fca00078ec0ff */
[----:B------:R1:W-:Y:S02]  /*1940*/  @!P0 STS [R20+0x4c], R39 ;  /* 0x00004c2714008388 */ /* 0x0003e40000000800 */
.L_x_4:
[----:B------:R-:W-:Y:S05]  /*1950*/  WARPSYNC.ALL ;  /* 0x0000000000007948 */ /* 0x000fea0003800000 */
[----:B------:R-:W0:Y:S08]  /*1960*/  S2UR UR6, SR_CgaCtaId ;  /* 0x00000000000679c3 */ /* 0x000e300000008800 */
[----:B------:R-:W-:Y:S01]  /*1970*/  BAR.SYNC.DEFER_BLOCKING 0x0 ;  /* 0x0000000000007b1d */ /* 0x000fe20000010000 */
[----:B------:R-:W-:-:S05]  /*1980*/  ISETP.NE.AND P0, PT, R49, RZ, PT ;  /* 0x000000ff3100720c */ /* 0x000fca0003f05270 */
[----:B------:R-:W-:Y:S02]  /*1990*/  UMOV UR5, 0x400 ;  /* 0x0000040000057882 */ /* 0x000fe40000000000 */
[----:B0-----:R-:W-:-:S09]  /*19a0*/  ULEA UR5, UR6, UR5, 0x18 ;  /* 0x0000000506057291 */ /* 0x001fd2000f8ec0ff */
[----:B------:R-:W0:Y:S02]  /*19b0*/  LDS R17, [UR5+0x4c] ;  /* 0x00004c05ff117984 */ /* 0x000e240008000800 */
[----:B0-----:R-:W-:-:S05]  /*19c0*/  SEL R17, R17, RZ, P0 ;  /* 0x000000ff11117207 */ /* 0x001fca0000000000 */
[----:B------:R-:W-:-:S07]  /*19d0*/  IMAD.IADD R16, R17, 0x1, R16 ;  /* 0x0000000111107824 */ /* 0x000fce00078e0210 */
.L_x_3:
[----:B------:R-:W-:Y:S05]  /*19e0*/  BSYNC.RECONVERGENT B0 ;  /* 0x0000000000007941 */ /* 0x000fea0003800200 */
.L_x_1:
[----:B------:R-:W-:Y:S01]  /*19f0*/  IMAD.IADD R17, R4, 0x1, R16 ;  /* 0x0000000104117824 */ /* 0x000fe200078e0210 */
[----:B------:R-:W-:Y:S03]  /*1a00*/  BAR.SYNC.DEFER_BLOCKING 0x0 ;  /* 0x0000000000007b1d */ /* 0x000fe60000010000 */
[----:B------:R-:W-:-:S03]  /*1a10*/  IMAD.IADD R4, R5, 0x1, R17 ;  /* 0x0000000105047824 */ /* 0x000fc600078e0211 */
[----:B------:R-:W2:Y:S01]  /*1a20*/  LDCU.64 UR6, c[0x0][0x388] ;  /* 0x00007100ff0677ac */ /* 0x000ea20008000a00 */
[----:B------:R-:W-:-:S04]  /*1a30*/  IMAD.IADD R5, R6, 0x1, R4 ;  /* 0x0000000106057824 */ /* 0x000fc800078e0204 */
[----:B------:R-:W-:-:S04]  /*1a40*/  IMAD.IADD R6, R7, 0x1, R5 ;  /* 0x0000000107067824 */ /* 0x000fc800078e0205 */
[----:B------:R-:W-:-:S04]  /*1a50*/  IMAD.IADD R7, R8, 0x1, R6 ;  /* 0x0000000108077824 */ /* 0x000fc800078e0206 */
[----:B------:R-:W-:-:S04]  /*1a60*/  IMAD.IADD R8, R9, 0x1, R7 ;  /* 0x0000000109087824 */ /* 0x000fc800078e0207 */
[----:B------:R-:W-:Y:S01]  /*1a70*/  IMAD.IADD R9, R10, 0x1, R8 ;  /* 0x000000010a097824 */ /* 0x000fe200078e0208 */
[----:B------:R-:W-:Y:S03]  /*1a80*/  STS.64 [R0], R16 ;  /* 0x0000001000007388 */ /* 0x000fe60000000a00 */
[----:B------:R-:W-:Y:S01]  /*1a90*/  IMAD.IADD R10, R11, 0x1, R9 ;  /* 0x000000010b0a7824 */ /* 0x000fe200078e0209 */
[----:B------:R2:W-:Y:S03]  /*1aa0*/  STS.64 [R0+0x8], R4 ;  /* 0x0000080400007388 */ /* 0x0005e60000000a00 */
[----:B------:R-:W-:Y:S01]  /*1ab0*/  IMAD.IADD R11, R12, 0x1, R10 ;  /* 0x000000010c0b7824 */ /* 0x000fe200078e020a */
[----:B------:R-:W-:Y:S03]  /*1ac0*/  STS.64 [R0+0x10], R6 ;  /* 0x0000100600007388 */ /* 0x000fe60000000a00 */
[----:B------:R-:W-:Y:S01]  /*1ad0*/  IMAD.IADD R12, R13, 0x1, R11 ;  /* 0x000000010d0c7824 */ /* 0x000fe200078e020b */
[----:B------:R-:W-:Y:S03]  /*1ae0*/  STS.64 [R0+0x18], R8 ;  /* 0x0000180800007388 */ /* 0x000fe60000000a00 */
[----:B------:R-:W-:Y:S01]  /*1af0*/  IMAD.IADD R13, R14, 0x1, R12 ;  /* 0x000000010e0d7824 */ /* 0x000fe200078e020c */
[----:B------:R-:W-:Y:S01]  /*1b00*/  STS.64 [R0+0x20], R10 ;  /* 0x0000200a00007388 */ /* 0x000fe20000000a00 */
[----:B--2---:R-:W-:-:S02]  /*1b10*/  IADD3 R4, P0, PT, R45, UR6, RZ ;  /* 0x000000062d047c10 */ /* 0x004fc4000ff1e0ff */
[----:B------:R-:W-:Y:S01]  /*1b20*/  IMAD.IADD R14, R15, 0x1, R13 ;  /* 0x000000010f0e7824 */ /* 0x000fe200078e020d */
[----:B------:R-:W-:Y:S01]  /*1b30*/  STS.64 [R0+0x28], R12 ;  /* 0x0000280c00007388 */ /* 0x000fe20000000a00 */
[----:B------:R-:W-:Y:S02]  /*1b40*/  IADD3.X R5, PT, PT, R3, UR7, RZ, P0, !PT ;  /* 0x0000000703057c10 */ /* 0x000fe400087fe4ff */
[----:B------:R-:W-:-:S04]  /*1b50*/  IMAD.IADD R15, R28, 0x1, R14 ;  /* 0x000000011c0f7824 */ /* 0x000fc800078e020e */
[----:B01----:R-:W-:Y:S01]  /*1b60*/  IMAD.IADD R18, R29, 0x1, R15 ;  /* 0x000000011d127824 */ /* 0x003fe200078e020f */
[----:B------:R-:W-:Y:S03]  /*1b70*/  STS.64 [R0+0x30], R14 ;  /* 0x0000300e00007388 */ /* 0x000fe60000000a00 */
[----:B------:R-:W-:-:S04]  /*1b80*/  IMAD.IADD R19, R30, 0x1, R18 ;  /* 0x000000011e137824 */ /* 0x000fc800078e0212 */
[----:B------:R-:W-:Y:S01]  /*1b90*/  IMAD.IADD R20, R31, 0x1, R19 ;  /* 0x000000011f147824 */ /* 0x000fe200078e0213 */
[----:B------:R-:W-:Y:S03]  /*1ba0*/  STS.64 [R0+0x38], R18 ;  /* 0x0000381200007388 */ /* 0x000fe60000000a00 */
[----:B------:R-:W-:-:S04]  /*1bb0*/  IMAD.IADD R21, R32, 0x1, R20 ;  /* 0x0000000120157824 */ /* 0x000fc800078e0214 */
[----:B------:R-:W-:Y:S01]  /*1bc0*/  IMAD.IADD R22, R33, 0x1, R21 ;  /* 0x0000000121167824 */ /* 0x000fe200078e0215 */
[----:B------:R-:W-:Y:S03]  /*1bd0*/  STS.64 [R0+0x40], R20 ;  /* 0x0000401400007388 */ /* 0x000fe60000000a00 */
[----:B------:R-:W-:-:S04]  /*1be0*/  IMAD.IADD R23, R34, 0x1, R22 ;  /* 0x0000000122177824 */ /* 0x000fc800078e0216 */
[----:B------:R-:W-:Y:S01]  /*1bf0*/  IMAD.IADD R24, R35, 0x1, R23 ;  /* 0x0000000123187824 */ /* 0x000fe200078e0217 */
[----:B------:R-:W-:Y:S03]  /*1c00*/  STS.64 [R0+0x48], R22 ;  /* 0x0000481600007388 */ /* 0x000fe60000000a00 */
[----:B------:R-:W-:-:S05]  /*1c10*/  IMAD.IADD R25, R36, 0x1, R24 ;  /* 0x0000000124197824 */ /* 0x000fca00078e0218 */
[----:B------:R-:W-:Y:S01]  /*1c20*/  STS.64 [R0+0x50], R24 ;  /* 0x0000501800007388 */ /* 0x000fe20000000a00 */
[----:B------:R-:W-:-:S03]  /*1c30*/  NOP ;  /* 0x0000000000007918 */ /* 0x000fc60000000000 */
[----:B------:R-:W0:Y:S04]  /*1c40*/  LDS R7, [R2] ;  /* 0x0000000002077984 */ /* 0x000e280000000800 */
[----:B------:R-:W1:Y:S04]  /*1c50*/  LDS R9, [R2+0x80] ;  /* 0x0000800002097984 */ /* 0x000e680000000800 */
[----:B------:R-:W2:Y:S04]  /*1c60*/  LDS R11, [R2+0x100] ;  /* 0x00010000020b7984 */ /* 0x000ea80000000800 */
[----:B------:R-:W3:Y:S04]  /*1c70*/  LDS R13, [R2+0x180] ;  /* 0x00018000020d7984 */ /* 0x000ee80000000800 */
[----:B------:R-:W4:Y:S04]  /*1c80*/  LDS R15, [R2+0x200] ;  /* 0x00020000020f7984 */ /* 0x000f280000000800 */
[----:B------:R-:W5:Y:S04]  /*1c90*/  LDS R17, [R2+0x280] ;  /* 0x0002800002117984 */ /* 0x000f680000000800 */
        /* <DEDUP_REMOVED lines=16> */
[----:B0-----:R-:W-:Y:S04]  /*1da0*/  STG.E desc[UR8][R4.64], R7 ;  /* 0x0000000704007986 */ /* 0x001fe8000c101908 */
[----:B-1----:R-:W-:Y:S04]  /*1db0*/  STG.E desc[UR8][R4.64+0x80], R9 ;  /* 0x0000800904007986 */ /* 0x002fe8000c101908 */
[----:B--2---:R-:W-:Y:S04]  /*1dc0*/  STG.E desc[UR8][R4.64+0x100], R11 ;  /* 0x0001000b04007986 */ /* 0x004fe8000c101908 */
[----:B---3--:R-:W-:Y:S04]  /*1dd0*/  STG.E desc[UR8][R4.64+0x180], R13 ;  /* 0x0001800d04007986 */ /* 0x008fe8000c101908 */
[----:B----4-:R-:W-:Y:S04]  /*1de0*/  STG.E desc[UR8][R4.64+0x200], R15 ;  /* 0x0002000f04007986 */ /* 0x010fe8000c101908 */
[----:B-----5:R-:W-:Y:S04]  /*1df0*/  STG.E desc[UR8][R4.64+0x280], R17 ;  /* 0x0002801104007986 */ /* 0x020fe8000c101908 */
[----:B------:R-:W-:Y:S04]  /*1e00*/  STG.E desc[UR8][R4.64+0x300], R19 ;  /* 0x0003001304007986 */ /* 0x000fe8000c101908 */
        /* <DEDUP_REMOVED lines=14> */
[----:B------:R-:W-:Y:S01]  /*1ef0*/  STG.E desc[UR8][R4.64+0xa80], R51 ;  /* 0x000a803304007986 */ /* 0x000fe2000c101908 */
[----:B------:R-:W-:Y:S05]  /*1f00*/  EXIT ;  /* 0x000000000000794d */ /* 0x000fea0003800000 */
.L_x_0:
[----:B------:R-:W-:-:S13]  /*1f10*/  ISETP.NE.AND P0, PT, R0, RZ, PT ;  /* 0x000000ff0000720c */ /* 0x000fda0003f05270 */
[----:B------:R-:W-:Y:S05]  /*1f20*/  @!P0 EXIT ;  /* 0x000000000000894d */ /* 0x000fea0003800000 */
[----:B------:R-:W0:Y:S02]  /*1f30*/  LDC.64 R2, c[0x0][0x380] ;  /* 0x0000e000ff027b82 */ /* 0x000e240000000a00 */
[----:B0-----:R-:W-:-:S05]  /*1f40*/  IMAD.WIDE.U32 R2, R5, 0x4, R2 ;  /* 0x0000000405027825 */ /* 0x001fca00078e0002 */
[----:B------:R0:W2:Y:S01]  /*1f50*/  LDG.E R4, desc[UR8][R2.64] ;  /* 0x0000000802047981 */ /* 0x0000a2000c1e1900 */
[----:B------:R-:W3:Y:S02]  /*1f60*/  S2R R13, SR_TID.X ;  /* 0x00000000000d7919 */ /* 0x000ee40000002100 */
[C---:B---3--:R-:W-:Y:S02]  /*1f70*/  LOP3.LUT R5, R13.reuse, 0x1f, RZ, 0xc0, !PT ;  /* 0x0000001f0d057812 */ /* 0x048fe400078ec0ff */
[----:B------:R-:W-:-:S05]  /*1f80*/  LOP3.LUT R6, R13, 0x3e0, RZ, 0xc0, !PT ;  /* 0x000003e00d067812 */ /* 0x000fca00078ec0ff */
[----:B------:R-:W-:-:S04]  /*1f90*/  IMAD R11, R6, 0x16, R5 ;  /* 0x00000016060b7824 */ /* 0x000fc800078e0205 */
[C---:B------:R-:W-:Y:S01]  /*1fa0*/  VIADD R5, R11.reuse, 0x20 ;  /* 0x000000200b057836 */ /* 0x040fe20000000000 */
[C---:B------:R-:W-:Y:S01]  /*1fb0*/  ISETP.GE.U32.AND P6, PT, R11.reuse, R0, PT ;  /* 0x000000000b00720c */ /* 0x040fe20003fc6070 */
[C---:B------:R-:W-:Y:S01]  /*1fc0*/  VIADD R9, R11.reuse, 0xa0 ;  /* 0x000000a00b097836 */ /* 0x040fe20000000000 */
[C---:B0-----:R-:W-:Y:S01]  /*1fd0*/  LEA R2, P1, R11.reuse, R2, 0x2 ;  /* 0x000000020b027211 */ /* 0x041fe200078210ff */
[----:B------:R-:W-:Y:S01]  /*1fe0*/  VIADD R7, R11, 0x80 ;  /* 0x000000800b077836 */ /* 0x000fe20000000000 */
[-C--:B------:R-:W-:Y:S01]  /*1ff0*/  ISETP.GE.U32.AND P5, PT, R5, R0.reuse, PT ;  /* 0x000000000500720c */ /* 0x080fe20003fa6070 */
[----:B------:R-:W-:Y:S01]  /*2000*/  VIADD R5, R11, 0xe0 ;  /* 0x000000e00b057836 */ /* 0x000fe20000000000 */
[-C--:B------:R-:W-:Y:S01]  /*2010*/  ISETP.GE.U32.AND P4, PT, R9, R0.reuse, PT ;  /* 0x000000000900720c */ /* 0x080fe20003f86070 */
[----:B------:R-:W-:Y:S01]  /*2020*/  IMAD.X R3, RZ, RZ, R3, P1 ;  /* 0x000000ffff037224 */ /* 0x000fe200008e0603 */
[-C--:B------:R-:W-:Y:S01]  /*2030*/  ISETP.GE.U32.AND P0, PT, R7, R0.reuse, PT ;  /* 0x000000000700720c */ /* 0x080fe20003f06070 */
[----:B------:R-:W-:Y:S01]  /*2040*/  VIADD R7, R11, 0x120 ;  /* 0x000001200b077836 */ /* 0x000fe20000000000 */
[----:B------:R-:W-:Y:S01]  /*2050*/  ISETP.GE.U32.AND P3, PT, R5, R0, PT ;  /* 0x000000000500720c */ /* 0x000fe20003f66070 */
[----:B------:R-:W-:-:S02]  /*2060*/  VIADD R5, R11, 0x200 ;  /* 0x000002000b057836 */ /* 0x000fc40000000000 */
[----:B------:R-:W-:Y:S01]  /*2070*/  VIADD R9, R11, 0x1c0 ;  /* 0x000001c00b097836 */ /* 0x000fe20000000000 */
[----:B------:R-:W-:-:S04]  /*2080*/  ISETP.GE.U32.AND P2, PT, R7, R0, PT ;  /* 0x000000000700720c */ /* 0x000fc80003f46070 */
[----:B------:R-:W-:Y:S01]  /*2090*/  ISETP.GE.U32.AND P1, PT, R9, R0, PT ;  /* 0x000000000900720c */ /* 0x000fe20003f26070 */
[C---:B------:R-:W-:Y:S02]  /*20a0*/  VIADD R7, R11.reuse, 0x260 ;  /* 0x000002600b077836 */ /* 0x040fe40000000000 */
[C---:B------:R-:W-:Y:S02]  /*20b0*/  VIADD R51, R11.reuse, 0x40 ;  /* 0x000000400b337836 */ /* 0x040fe40000000000 */
[C---:B------:R-:W-:Y:S02]  /*20c0*/  VIADD R50, R11.reuse, 0x60 ;  /* 0x000000600b327836 */ /* 0x040fe40000000000 */
[C---:B------:R-:W-:Y:S02]  /*20d0*/  VIADD R49, R11.reuse, 0xc0 ;  /* 0x000000c00b317836 */ /* 0x040fe40000000000 */
[C---:B------:R-:W-:Y:S02]  /*20e0*/  VIADD R48, R11.reuse, 0x100 ;  /* 0x000001000b307836 */ /* 0x040fe40000000000 */
[----:B------:R-:W-:-:S02]  /*20f0*/  VIADD R47, R11, 0x140 ;  /* 0x000001400b2f7836 */ /* 0x000fc40000000000 */
[C---:B------:R-:W-:Y:S02]  /*2100*/  VIADD R46, R11.reuse, 0x160 ;  /* 0x000001600b2e7836 */ /* 0x040fe40000000000 */
[C---:B------:R-:W-:Y:S02]  /*2110*/  VIADD R45, R11.reuse, 0x180 ;  /* 0x000001800b2d7836 */ /* 0x040fe40000000000 */
[C---:B------:R-:W-:Y:S02]  /*2120*/  VIADD R43, R11.reuse, 0x1a0 ;  /* 0x000001a00b2b7836 */ /* 0x040fe40000000000 */
[C---:B------:R-:W-:Y:S02]  /*2130*/  VIADD R42, R11.reuse, 0x1e0 ;  /* 0x000001e00b2a7836 */ /* 0x040fe40000000000 */
[C---:B------:R-:W-:Y:S02]  /*2140*/  VIADD R41, R11.reuse, 0x240 ;  /* 0x000002400b297836 */ /* 0x040fe40000000000 */
[----:B------:R-:W-:-:S02]  /*2150*/  VIADD R40, R11, 0x2a0 ;  /* 0x000002a00b287836 */ /* 0x000fc40000000000 */
[----:B--2---:R-:W-:Y:S02]  /*2160*/  IMAD.MOV.U32 R16, RZ, RZ, R4 ;  /* 0x000000ffff107224 */ /* 0x004fe400078e0004 */
[----:B------:R-:W2:Y:S01]  /*2170*/  @!P6 LDG.E R4, desc[UR8][R2.64] ;  /* 0x000000080204e981 */ /* 0x000ea2000c1e1900 */
[-C--:B------:R-:W-:Y:S01]  /*2180*/  ISETP.GE.U32.AND P6, PT, R5, R0.reuse, PT ;  /* 0x000000000500720c */ /* 0x080fe20003fc6070 */
[--C-:B------:R-:W-:Y:S02]  /*2190*/  IMAD.MOV.U32 R6, RZ, RZ, R16.reuse ;  /* 0x000000ffff067224 */ /* 0x100fe400078e0010 */
[----:B------:R-:W-:Y:S02]  /*21a0*/  VIADD R5, R11, 0x220 ;  /* 0x000002200b057836 */ /* 0x000fe40000000000 */
[----:B------:R-:W-:Y:S02]  /*21b0*/  IMAD.MOV.U32 R14, RZ, RZ, R16 ;  /* 0x000000ffff0e7224 */ /* 0x000fe400078e0010 */
[----:B------:R-:W3:Y:S01]  /*21c0*/  @!P5 LDG.E R6, desc[UR8][R2.64+0x80] ;  /* 0x000080080206d981 */ /* 0x000ee2000c1e1900 */
[----:B------:R-:W-:Y:S01]  /*21d0*/  ISETP.GE.U32.AND P5, PT, R5, R0, PT ;  /* 0x000000000500720c */ /* 0x000fe20003fa6070 */
[----:B------:R-:W-:-:S02]  /*21e0*/  VIADD R5, R11, 0x280 ;  /* 0x000002800b057836 */ /* 0x000fc40000000000 */
[----:B------:R-:W4:Y:S01]  /*21f0*/  @!P4 LDG.E R14, desc[UR8][R2.64+0x280] ;  /* 0x00028008020ec981 */ /* 0x000f22000c1e1900 */
[--C-:B------:R-:W-:Y:S02]  /*2200*/  IMAD.MOV.U32 R12, RZ, RZ, R16.reuse ;  /* 0x000000ffff0c7224 */ /* 0x100fe400078e0010 */
[-C--:B------:R-:W-:Y:S01]  /*2210*/  ISETP.GE.U32.AND P4, PT, R5, R0.reuse, PT ;  /* 0x000000000500720c */ /* 0x080fe20003f86070 */
[--C-:B------:R-:W-:Y:S02]  /*2220*/  IMAD.MOV.U32 R20, RZ, RZ, R16.reuse ;  /* 0x000000ffff147224 */ /* 0x100fe400078e0010 */
[--C-:B------:R-:W-:Y:S01]  /*2230*/  IMAD.MOV.U32 R24, RZ, RZ, R16.reuse ;  /* 0x000000ffff187224 */ /* 0x100fe200078e0010 */
[----:B------:R-:W4:Y:S01]  /*2240*/  @!P0 LDG.E R12, desc[UR8][R2.64+0x200] ;  /* 0x00020008020c8981 */ /* 0x000f22000c1e1900 */
[--C-:B------:R-:W-:Y:S02]  /*2250*/  IMAD.MOV.U32 R34, RZ, RZ, R16.reuse ;  /* 0x000000ffff227224 */ /* 0x100fe400078e0010 */
[----:B------:R-:W-:Y:S01]  /*2260*/  IMAD.MOV.U32 R5, RZ, RZ, R16 ;  /* 0x000000ffff057224 */ /* 0x000fe200078e0010 */
[----:B------:R-:W4:Y:S01]  /*2270*/  @!P3 LDG.E R20, desc[UR8][R2.64+0x380] ;  /* 0x000380080214b981 */ /* 0x000f22000c1e1900 */
[----:B------:R-:W-:-:S02]  /*2280*/  ISETP.GE.U32.AND P0, PT, R7, R0, PT ;  /* 0x000000000700720c */ /* 0x000fc40003f06070 */
[-C--:B------:R-:W-:Y:S01]  /*2290*/  ISETP.GE.U32.AND P3, PT, R51, R0.reuse, PT ;  /* 0x000000003300720c */ /* 0x080fe20003f66070 */
[----:B------:R-:W4:Y:S01]  /*22a0*/  @!P2 LDG.E R24, desc[UR8][R2.64+0x480] ;  /* 0x000480080218a981 */ /* 0x000f22000c1e1900 */
[----:B------:R-:W-:-:S03]  /*22b0*/  ISETP.GE.U32.AND P2, PT, R50, R0, PT ;  /* 0x000000003200720c */ /* 0x000fc60003f46070 */
[----:B------:R-:W4:Y:S01]  /*22c0*/  @!P1 LDG.E R34, desc[UR8][R2.64+0x700] ;  /* 0x0007000802229981 */ /* 0x000f22000c1e1900 */
[----:B------:R-:W-:-:S03]  /*22d0*/  ISETP.GE.U32.AND P1, PT, R49, R0, PT ;  /* 0x000000003100720c */ /* 0x000fc60003f26070 */
[----:B------:R-:W4:Y:S01]  /*22e0*/  @!P6 LDG.E R5, desc[UR8][R2.64+0x800] ;  /* 0x000800080205e981 */ /* 0x000f22000c1e1900 */
[----:B------:R-:W-:Y:S01]  /*22f0*/  ISETP.GE.U32.AND P6, PT, R48, R0, PT ;  /* 0x000000003000720c */ /* 0x000fe20003fc6070 */
[--C-:B------:R-:W-:Y:S02]  /*2300*/  IMAD.MOV.U32 R7, RZ, RZ, R16.reuse ;  /* 0x000000ffff077224 */ /* 0x100fe400078e0010 */
[--C-:B------:R-:W-:Y:S02]  /*2310*/  IMAD.MOV.U32 R9, RZ, RZ, R16.reuse ;  /* 0x000000ffff097224 */ /* 0x100fe400078e0010 */
[--C-:B------:R-:W-:Y:S02]  /*2320*/  IMAD.MOV.U32 R11, RZ, RZ, R16.reuse ;  /* 0x000000ffff0b7224 */ /* 0x100fe400078e0010 */
[--C-:B------:R-:W-:Y:S01]  /*2330*/  IMAD.MOV.U32 R8, RZ, RZ, R16.reuse ;  /* 0x000000ffff087224 */ /* 0x100fe200078e0010 */
[----:B------:R-:W4:Y:S01]  /*2340*/  @!P5 LDG.E R7, desc[UR8][R2.64+0x880] ;  /* 0x000880080207d981 */ /* 0x000f22000c1e1900 */
[----:B------:R-:W-:-:S02]  /*2350*/  IMAD.MOV.U32 R10, RZ, RZ, R16 ;  /* 0x000000ffff0a7224 */ /* 0x000fc400078e0010 */
[--C-:B------:R-:W-:Y:S01]  /*2360*/  IMAD.MOV.U32 R18, RZ, RZ, R16.reuse ;  /* 0x000000ffff127224 */ /* 0x100fe200078e0010 */
[----:B------:R-:W4:Y:S01]  /*2370*/  @!P0 LDG.E R9, desc[UR8][R2.64+0x980] ;  /* 0x0009800802098981 */ /* 0x000f22000c1e1900 */
[----:B------:R-:W-:Y:S01]  /*2380*/  IMAD.MOV.U32 R22, RZ, RZ, R16 ;  /* 0x000000ffff167224 */ /* 0x000fe200078e0010 */
[-C--:B------:R-:W-:Y:S02]  /*2390*/  ISETP.GE.U32.AND P5, PT, R47, R0.reuse, PT ;  /* 0x000000002f00720c */ /* 0x080fe40003fa6070 */
[----:B------:R-:W4:Y:S01]  /*23a0*/  @!P4 LDG.E R11, desc[UR8][R2.64+0xa00] ;  /* 0x000a0008020bc981 */ /* 0x000f22000c1e1900 */
[-C--:B------:R-:W-:Y:S02]  /*23b0*/  ISETP.GE.U32.AND P0, PT, R46, R0.reuse, PT ;  /* 0x000000002e00720c */ /* 0x080fe40003f06070 */
[-C--:B------:R-:W-:Y:S01]  /*23c0*/  ISETP.GE.U32.AND P4, PT, R45, R0.reuse, PT ;  /* 0x000000002d00720c */ /* 0x080fe20003f86070 */
[----:B------:R-:W4:Y:S01]  /*23d0*/  @!P3 LDG.E R8, desc[UR8][R2.64+0x100] ;  /* 0x000100080208b981 */ /* 0x000f22000c1e1900 */
[----:B------:R-:W-:-:S03]  /*23e0*/  ISETP.GE.U32.AND P3, PT, R43, R0, PT ;  /* 0x000000002b00720c */ /* 0x000fc60003f66070 */
        /* <DEDUP_REMOVED lines=12> */
[----:B------:R-:W-:Y:S01]  /*24b0*/  IMAD.MOV.U32 R17, RZ, RZ, R16 ;  /* 0x000000ffff117224 */ /* 0x000fe200078e0010 */
[----:B------:R-:W4:Y:S04]  /*24c0*/  @!P0 LDG.E R28, desc[UR8][R2.64+0x580] ;  /* 0x00058008021c8981 */ /* 0x000f28000c1e1900 */
[----:B------:R-:W4:Y:S04]  /*24d0*/  @!P4 LDG.E R30, desc[UR8][R2.64+0x600] ;  /* 0x00060008021ec981 */ /* 0x000f28000c1e1900 */
[----:B------:R-:W4:Y:S04]  /*24e0*/  @!P3 LDG.E R32, desc[UR8][R2.64+0x680] ;  /* 0x000680080220b981 */ /* 0x000f28000c1e1900 */
[----:B------:R-:W4:Y:S04]  /*24f0*/  @!P2 LDG.E R52, desc[UR8][R2.64+0x780] ;  /* 0x000780080234a981 */ /* 0x000f28000c1e1900 */
[----:B------:R-:W4:Y:S04]  /*2500*/  @!P1 LDG.E R17, desc[UR8][R2.64+0x900] ;  /* 0x0009000802119981 */ /* 0x000f28000c1e1900 */
[----:B------:R-:W4:Y:S01]  /*2510*/  @!P6 LDG.E R16, desc[UR8][R2.64+0xa80] ;  /* 0x000a80080210e981 */ /* 0x000f22000c1e1900 */
[----:B------:R-:W0:Y:S01]  /*2520*/  S2R R36, SR_LANEID ;  /* 0x0000000000247919 */ /* 0x000e220000000000 */
[----:B------:R-:W1:Y:S01]  /*2530*/  S2UR UR5, SR_CgaCtaId ;  /* 0x00000000000579c3 */ /* 0x000e620000008800 */
[----:B------:R-:W-:Y:S01]  /*2540*/  SHF.R.U32.HI R44, RZ, 0x5, R13 ;  /* 0x00000005ff2c7819 */ /* 0x000fe2000001160d */
[----:B------:R-:W-:Y:S01]  /*2550*/  UMOV UR4, 0x400 ;  /* 0x0000040000047882 */ /* 0x000fe20000000000 */
[----:B------:R-:W-:Y:S01]  /*2560*/  ISETP.NE.AND P0, PT, R38, RZ, PT ;  /* 0x000000ff2600720c */ /* 0x000fe20003f05270 */
[----:B-1----:R-:W-:-:S02]  /*2570*/  ULEA UR4, UR5, UR4, 0x18 ;  /* 0x0000000405047291 */ /* 0x002fc4000f8ec0ff */
[----:B0-----:R-:W-:-:S05]  /*2580*/  IMAD R37, R44, 0x2c0, R36 ;  /* 0x000002c02c257824 */ /* 0x001fca00078e0224 */
        /* <DEDUP_REMOVED lines=39> */
[----:B------:R-:W-:Y:S02]  /*2800*/  ISETP.NE.AND P1, PT, R36, 0x1f, PT ;  /* 0x0000001f2400780c */ /* 0x000fe40003f25270 */
[----:B---3--:R-:W-:Y:S02]  /*2810*/  IADD3 R16, PT, PT, R6, R5, R16 ;  /* 0x0000000506107210 */ /* 0x008fe40007ffe010 */
[----:B------:R-:W-:Y:S02]  /*2820*/  ISETP.NE.AND P2, PT, R44, 0xb, PT ;  /* 0x0000000b2c00780c */ /* 0x000fe40003f45270 */
        /* <DEDUP_REMOVED lines=20> */
[----:B------:R-:W-:Y:S01]  /*2970*/  ISETP.NE.AND P0, PT, R44, 0x2, PT ;  /* 0x000000022c00780c */ /* 0x000fe20003f05270 */
[----:B------:R-:W0:Y:S02]  /*2980*/  S2R R53, SR_TID.X ;  /* 0x0000000000357919 */ /* 0x000e240000002100 */
[----:B------:R-:W-:Y:S01]  /*2990*/  IMAD.IADD R35, R38, 0x1, -R35 ;  /* 0x0000000126237824 */ /* 0x000fe200078e0a23 */
[----:B------:R-:W-:Y:S01]  /*29a0*/  @!P1 STS [R52+0x10], R38 ;  /* 0x0000102634009388 */ /* 0x000fe20000000800 */
[----:B------:R-:W-:Y:S01]  /*29b0*/  BAR.SYNC.DEFER_BLOCKING 0x0 ;  /* 0x0000000000007b1d */ /* 0x000fe20000010000 */
[----:B------:R-:W-:-:S05]  /*29c0*/  ISETP.NE.AND P1, PT, R44, 0x9, PT ;  /* 0x000000092c00780c */ /* 0x000fca0003f25270 */
[----:B------:R-:W1:Y:S04]  /*29d0*/  LDS.128 R16, [UR4+0x10] ;  /* 0x00001004ff107984 */ /* 0x000e680008000c00 */
[----:B------:R-:W2:Y:S04]  /*29e0*/  LDS.128 R20, [UR4+0x20] ;  /* 0x00002004ff147984 */ /* 0x000ea80008000c00 */
[----:B------:R-:W3:Y:S01]  /*29f0*/  LDS.128 R24, [UR4+0x30] ;  /* 0x00003004ff187984 */ /* 0x000ee20008000c00 */
[----:B-1----:R-:W-:-:S04]  /*2a00*/  IMAD.IADD R17, R16, 0x1, R17 ;  /* 0x0000000110117824 */ /* 0x002fc800078e0211 */
[----:B------:R-:W-:Y:S01]  /*2a10*/  IMAD.IADD R18, R18, 0x1, R17 ;  /* 0x0000000112127824 */ /* 0x000fe200078e0211 */
[----:B------:R-:W-:Y:S02]  /*2a20*/  SEL R16, R17, R16, !P0 ;  /* 0x0000001011107207 */ /* 0x000fe40004000000 */
[----:B------:R-:W-:Y:S01]  /*2a30*/  ISETP.NE.AND P0, PT, R44, 0x3, PT ;  /* 0x000000032c00780c */ /* 0x000fe20003f05270 */
[----:B------:R-:W-:-:S03]  /*2a40*/  IMAD.IADD R19, R19, 0x1, R18 ;  /* 0x0000000113137824 */ /* 0x000fc600078e0212 */
[----:B------:R-:W-:Y:S01]  /*2a50*/  SEL R16, R18, R16, !P0 ;  /* 0x0000001012107207 */ /* 0x000fe20004000000 */
[----:B--2---:R-:W-:Y:S01]  /*2a60*/  IMAD.IADD R20, R19, 0x1, R20 ;  /* 0x0000000113147824 */ /* 0x004fe200078e0214 */
        /* <DEDUP_REMOVED lines=8> */
[----:B---3--:R-:W-:Y:S01]  /*2af0*/  IMAD.IADD R24, R23, 0x1, R24 ;  /* 0x0000000117187824 */ /* 0x008fe200078e0218 */
[----:B------:R-:W-:Y:S02]  /*2b00*/  SEL R16, R21, R16, !P0 ;  /* 0x0000001015107207 */ /* 0x000fe40004000000 */
[----:B------:R-:W-:Y:S01]  /*2b10*/  ISETP.NE.AND P0, PT, R44, 0x7, PT ;  /* 0x000000072c00780c */ /* 0x000fe20003f05270 */
[----:B------:R-:W-:-:S03]  /*2b20*/  IMAD.IADD R25, R25, 0x1, R24 ;  /* 0x0000000119197824 */ /* 0x000fc600078e0218 */
[----:B------:R-:W-:Y:S02]  /*2b30*/  SEL R16, R22, R16, !P0 ;  /* 0x0000001016107207 */ /* 0x000fe40004000000 */
[----:B------:R-:W-:-:S04]  /*2b40*/  ISETP.NE.AND P0, PT, R44, 0x8, PT ;  /* 0x000000082c00780c */ /* 0x000fc80003f05270 */
[----:B------:R-:W-:Y:S02]  /*2b50*/  SEL R16, R23, R16, !P0 ;  /* 0x0000001017107207 */ /* 0x000fe40004000000 */
[----:B------:R-:W-:Y:S02]  /*2b60*/  ISETP.NE.AND P0, PT, R44, 0xa, PT ;  /* 0x0000000a2c00780c */ /* 0x000fe40003f05270 */
[----:B------:R-:W-:Y:S02]  /*2b70*/  SEL R16, R24, R16, !P1 ;  /* 0x0000001018107207 */ /* 0x000fe40004800000 */
[----:B------:R-:W-:Y:S02]  /*2b80*/  ISETP.NE.AND P1, PT, R36, RZ, PT ;  /* 0x000000ff2400720c */ /* 0x000fe40003f25270 */
[----:B------:R-:W-:Y:S01]  /*2b90*/  SEL R16, R25, R16, !P0 ;  /* 0x0000001019107207 */ /* 0x000fe20004000000 */
[----:B------:R-:W-:Y:S01]  /*2ba0*/  @!P2 IMAD.IADD R16, R26, 0x1, R25 ;  /* 0x000000011a10a824 */ /* 0x000fe200078e0219 */
[----:B0-----:R-:W-:-:S02]  /*2bb0*/  ISETP.GE.U32.AND P0, PT, R53, 0x20, PT ;  /* 0x000000203500780c */ /* 0x001fc40003f06070 */
[----:B------:R-:W-:Y:S02]  /*2bc0*/  SEL R35, R35, RZ, P1 ;  /* 0x000000ff23237207 */ /* 0x000fe40000800000 */
[----:B------:R-:W-:-:S04]  /*2bd0*/  SEL R16, R16, RZ, P0 ;  /* 0x000000ff10107207 */ /* 0x000fc80000000000 */
[----:B-----5:R-:W-:Y:S01]  /*2be0*/  IADD3 R16, PT, PT, R16, R35, R39 ;  /* 0x0000002310107210 */ /* 0x020fe20007ffe027 */
[----:B------:R-:W-:Y:S06]  /*2bf0*/  BRA `(.L_x_18) ;  /* 0x0000000c00f87947 */ /* 0x000fec0003800000 */
.L_x_17:
[----:B0-2---:R-:W-:Y:S02]  /*2c00*/  IADD3 R16, PT, PT, R4, R3, R2 ;  /* 0x0000000304107210 */ /* 0x005fe40007ffe002 */
[----:B------:R-:W-:Y:S02]  /*2c10*/  ISETP.NE.AND P1, PT, R36, 0x1f, PT ;  /* 0x0000001f2400780c */ /* 0x000fe40003f25270 */
        /* <DEDUP_REMOVED lines=22> */
[C---:B------:R-:W-:Y:S01]  /*2d80*/  ISETP.NE.AND P0, PT, R44.reuse, 0x2, PT ;  /* 0x000000022c00780c */ /* 0x040fe20003f05270 */
[----:B------:R-:W0:Y:S03]  /*2d90*/  S2R R39, SR_TID.X ;  /* 0x0000000000277919 */ /* 0x000e260000002100 */
[----:B------:R1:W-:Y:S01]  /*2da0*/  @!P1 STS [R53+0x10], R52 ;  /* 0x0000103435009388 */ /* 0x0003e20000000800 */
[----:B------:R-:W-:Y:S01]  /*2db0*/  BAR.SYNC.DEFER_BLOCKING 0x0 ;  /* 0x0000000000007b1d */ /* 0x000fe20000010000 */
[----:B------:R-:W-:Y:S01]  /*2dc0*/  ISETP.NE.AND P1, PT, R44, 0x9, PT ;  /* 0x000000092c00780c */ /* 0x000fe20003f25270 */
[----:B-1----:R-:W-:-:S04]  /*2dd0*/  IMAD.IADD R52, R52, 0x1, -R35 ;  /* 0x0000000134347824 */ /* 0x002fc800078e0a23 */
[----:B------:R-:W1:Y:S04]  /*2de0*/  LDS.128 R16, [UR4+0x10] ;  /* 0x00001004ff107984 */ /* 0x000e680008000c00 */
[----:B------:R-:W2:Y:S04]  /*2df0*/  LDS.128 R20, [UR4+0x20] ;  /* 0x00002004ff147984 */ /* 0x000ea80008000c00 */
[----:B------:R-:W3:Y:S01]  /*2e00*/  LDS.128 R24, [UR4+0x30] ;  /* 0x00003004ff187984 */ /* 0x000ee20008000c00 */
[----:B-1----:R-:W-:-:S04]  /*2e10*/  IMAD.IADD R17, R16, 0x1, R17 ;  /* 0x0000000110117824 */ /* 0x002fc800078e0211 */
[----:B------:R-:W-:Y:S01]  /*2e20*/  IMAD.IADD R18, R18, 0x1, R17 ;  /* 0x0000000112127824 */ /* 0x000fe200078e0211 */
[----:B------:R-:W-:Y:S02]  /*2e30*/  SEL R16, R17, R16, !P0 ;  /* 0x0000001011107207 */ /* 0x000fe40004000000 */
[----:B------:R-:W-:Y:S01]  /*2e40*/  ISETP.NE.AND P0, PT, R44, 0x3, PT ;  /* 0x000000032c00780c */ /* 0x000fe20003f05270 */
[----:B------:R-:W-:Y:S01]  /*2e50*/  IMAD.IADD R19, R19, 0x1, R18 ;  /* 0x0000000113137824 */ /* 0x000fe200078e0212 */
[----:B------:R-:W-:Y:S02]  /*2e60*/  SEL R17, R52, RZ, P2 ;  /* 0x000000ff34117207 */ /* 0x000fe40001000000 */
        /* <DEDUP_REMOVED lines=23> */
[----:B0-----:R-:W-:-:S02]  /*2fe0*/  ISETP.GT.U32.AND P0, PT, R39, 0x1f, PT ;  /* 0x0000001f2700780c */ /* 0x001fc40003f04070 */
        /* <DEDUP_REMOVED lines=20> */
.L_x_64:
[----:B------:R-:W-:Y:S05]  /*3130*/  @!P0 BRA `(.L_x_21) ;  /* 0x0000000000748947 */ /* 0x000fea0003800000 */
[----:B------:R-:W-:-:S07]  /*3140*/  IMAD.MOV.U32 R20, RZ, RZ, 0x3b8 ;  /* 0x000003b8ff147424 */ /* 0x000fce00078e00ff */
.L_x_23:
        /* <DEDUP_REMOVED lines=27> */
.L_x_67:
[----:B------:R-:W-:Y:S05]  /*3300*/  @P0 BRA `(.L_x_23) ;  /* 0xfffffffc00900947 */ /* 0x000fea000383ffff */
.L_x_21:
[----:B------:R-:W-:Y:S01]  /*3310*/  UMOV UR5, 0xffffffff ;  /* 0xffffffff00057882 */ /* 0x000fe20000000000 */
[----:B------:R-:W-:Y:S02]  /*3320*/  ISETP.NE.AND P0, PT, R24, 0x65, PT ;  /* 0x000000651800780c */ /* 0x000fe40003f05270 */
[----:B------:R-:W-:Y:S11]  /*3330*/  BRA.DIV UR5, `(.L_x_24) ;  /* 0x0000001a05f47947 */ /* 0x000ff6000b800000 */
[----:B------:R-:W0:Y:S01]  /*3340*/  S2R R53, SR_GEMASK ;  /* 0x0000000000357919 */ /* 0x000e220000003c00 */
[----:B------:R-:W-:Y:S01]  /*3350*/  VOTE.ANY R19, PT, !P0 ;  /* 0x0000000000137806 */ /* 0x000fe200040e0100 */
[----:B------:R-:W-:-:S03]  /*3360*/  VIADD R17, R36, 0x2 ;  /* 0x0000000224117836 */ /* 0x000fc60000000000 */
[----:B0-----:R-:W-:-:S05]  /*3370*/  LOP3.LUT R19, R19, 0x80000000, R53, 0xec, !PT ;  /* 0x8000000013137812 */ /* 0x001fca00078eec35 */
[----:B------:R-:W-:-:S05]  /*3380*/  VIADD R16, R19, 0xffffffff ;  /* 0xffffffff13107836 */ /* 0x000fca0000000000 */
[----:B------:R-:W-:Y:S01]  /*3390*/  LOP3.LUT R16, R19, R16, RZ, 0xc, !PT ;  /* 0x0000001013107212 */ /* 0x000fe200078e0cff */
[----:B------:R-:W-:-:S03]  /*33a0*/  VIADD R19, R36, 0x10 ;  /* 0x0000001024137836 */ /* 0x000fc60000000000 */
[----:B------:R-:W0:Y:S02]  /*33b0*/  POPC R44, R16 ;  /* 0x00000010002c7309 */ /* 0x000e240000000000 */
[----:B0-----:R-:W0:Y:S01]  /*33c0*/  SHFL.DOWN PT, R20, R25, 0x1, R44 ;  /* 0x0820000019147989 */ /* 0x001e2200000e002c */
[-C--:B------:R-:W-:Y:S02]  /*33d0*/  ISETP.GE.AND P0, PT, R36, R44.reuse, PT ;  /* 0x0000002c2400720c */ /* 0x080fe40003f06270 */
[-C--:B------:R-:W-:Y:S02]  /*33e0*/  ISETP.GT.AND P2, PT, R19, R44.reuse, PT ;  /* 0x0000002c1300720c */ /* 0x080fe40003f44270 */
[----:B0-----:R-:W-:Y:S02]  /*33f0*/  SEL R20, R20, RZ, !P0 ;  /* 0x000000ff14147207 */ /* 0x001fe40004000000 */
[----:B------:R-:W-:Y:S01]  /*3400*/  ISETP.GT.AND P0, PT, R17, R44, PT ;  /* 0x0000002c1100720c */ /* 0x000fe20003f04270 */
[----:B------:R-:W-:-:S02]  /*3410*/  VIADD R17, R36, 0x4 ;  /* 0x0000000424117836 */ /* 0x000fc40000000000 */
[----:B------:R-:W-:-:S05]  /*3420*/  IMAD.IADD R35, R20, 0x1, R25 ;  /* 0x0000000114237824 */ /* 0x000fca00078e0219 */
[----:B------:R-:W0:Y:S02]  /*3430*/  SHFL.DOWN PT, R20, R35, 0x2, R44 ;  /* 0x0840000023147989 */ /* 0x000e2400000e002c */
[----:B0-----:R-:W-:Y:S02]  /*3440*/  SEL R20, R20, RZ, !P0 ;  /* 0x000000ff14147207 */ /* 0x001fe40004000000 */
[----:B------:R-:W-:Y:S01]  /*3450*/  ISETP.GT.AND P0, PT, R17, R44, PT ;  /* 0x0000002c1100720c */ /* 0x000fe20003f04270 */
[----:B------:R-:W-:Y:S02]  /*3460*/  VIADD R17, R36, 0x8 ;  /* 0x0000000824117836 */ /* 0x000fe40000000000 */
[----:B------:R-:W-:-:S05]  /*3470*/  IMAD.IADD R39, R35, 0x1, R20 ;  /* 0x0000000123277824 */ /* 0x000fca00078e0214 */
[----:B------:R-:W0:Y:S02]  /*3480*/  SHFL.DOWN PT, R20, R39, 0x4, R44 ;  /* 0x0880000027147989 */ /* 0x000e2400000e002c */
[----:B0-----:R-:W-:Y:S02]  /*3490*/  SEL R20, R20, RZ, !P0 ;  /* 0x000000ff14147207 */ /* 0x001fe40004000000 */
[----:B------:R-:W-:Y:S02]  /*34a0*/  ISETP.GT.AND P0, PT, R17, R44, PT ;  /* 0x0000002c1100720c */ /* 0x000fe40003f04270 */
[----:B------:R-:W0:Y:S01]  /*34b0*/  LDC.64 R16, c[0x0][0x390] ;  /* 0x0000e400ff107b82 */ /* 0x000e220000000a00 */
[----:B------:R-:W-:-:S05]  /*34c0*/  IMAD.IADD R25, R39, 0x1, R20 ;  /* 0x0000000127197824 */ /* 0x000fca00078e0214 */
[----:B------:R-:W1:Y:S01]  /*34d0*/  SHFL.DOWN PT, R20, R25, 0x8, R44 ;  /* 0x0900000019147989 */ /* 0x000e6200000e002c */
[----:B0-----:R-:W-:-:S05]  /*34e0*/  IADD3 R35, P3, PT, R16, 0x100, RZ ;  /* 0x0000010010237810 */ /* 0x001fca0007f7e0ff */
[----:B------:R-:W-:Y:S01]  /*34f0*/  IMAD.X R39, RZ, RZ, R17, P3 ;  /* 0x000000ffff277224 */ /* 0x000fe200018e0611 */
[----:B-1----:R-:W-:Y:S02]  /*3500*/  SEL R20, R20, RZ, !P0 ;  /* 0x000000ff14147207 */ /* 0x002fe40004000000 */
[----:B------:R-:W-:-:S03]  /*3510*/  ISETP.NE.AND P0, PT, R24, 0x65, PT ;  /* 0x000000651800780c */ /* 0x000fc60003f05270 */
[----:B------:R-:W-:-:S05]  /*3520*/  IMAD.IADD R26, R25, 0x1, R20 ;  /* 0x00000001191a7824 */ /* 0x000fca00078e0214 */
[----:B------:R-:W0:Y:S05]  /*3530*/  SHFL.DOWN PT, R20, R26, 0x10, R44 ;  /* 0x0a0000001a147989 */ /* 0x000e2a00000e002c */
[----:B------:R-:W-:Y:S02]  /*3540*/  VOTE.ALL P0, P0 ;  /* 0x0000000000ff7806 */ /* 0x000fe40000000000 */
[----:B0-----:R-:W-:-:S05]  /*3550*/  SEL R19, R20, RZ, !P2 ;  /* 0x000000ff14137207 */ /* 0x001fca0005000000 */
[----:B------:R-:W-:-:S07]  /*3560*/  IMAD.IADD R26, R26, 0x1, R19 ;  /* 0x000000011a1a7824 */ /* 0x000fce00078e0213 */
.L_x_76:
[----:B------:R-:W-:Y:S05]  /*3570*/  @!P0 BRA `(.L_x_25) ;  /* 0x0000000400348947 */ /* 0x000fea0003800000 */
[----:B------:R-:W-:-:S07]  /*3580*/  IMAD.MOV.U32 R44, RZ, RZ, 0x3b8 ;  /* 0x000003b8ff2c7424 */ /* 0x000fce00078e00ff */
.L_x_31:
        /* <DEDUP_REMOVED lines=10> */
.L_x_79:
[----:B------:R-:W-:Y:S05]  /*3630*/  @!P0 BRA `(.L_x_27) ;  /* 0x0000000000748947 */ /* 0x000fea0003800000 */
[----:B------:R-:W-:-:S07]  /*3640*/  IMAD.MOV.U32 R20, RZ, RZ, R44 ;  /* 0x000000ffff147224 */ /* 0x000fce00078e002c */
.L_x_29:
        /* <DEDUP_REMOVED lines=8> */
[----:B------:R-:W0:Y:S02]  /*36d0*/  F2I.FTZ.U32.TRUNC.NTZ R19, R19 ;  /* 0x0000001300137305 */ /* 0x000e24000021f000 */
[----:B0-----:R-:W-:Y:S02]  /*36e0*/  IMAD R25, R18, R19, RZ ;  /* 0x0000001312197224 */ /* 0x001fe400078e02ff */
[----:B------:R-:W-:-:S04]  /*36f0*/  IMAD.MOV.U32 R18, RZ, RZ, RZ ;  /* 0x000000ffff127224 */ /* 0x000fc800078e00ff */
        /* <DEDUP_REMOVED lines=16> */
.L_x_82:
[----:B------:R-:W-:Y:S05]  /*3800*/  @P0 BRA `(.L_x_29) ;  /* 0xfffffffc00900947 */ /* 0x000fea000383ffff */
.L_x_27:
[----:B------:R-:W-:Y:S01]  /*3810*/  UMOV UR5, 0xffffffff ;  /* 0xffffffff00057882 */ /* 0x000fe20000000000 */
[----:B------:R-:W-:Y:S02]  /*3820*/  ISETP.NE.AND P0, PT, R24, 0x65, PT ;  /* 0x000000651800780c */ /* 0x000fe40003f05270 */
[----:B------:R-:W-:Y:S11]  /*3830*/  BRA.DIV UR5, `(.L_x_30) ;  /* 0x0000001a05fc7947 */ /* 0x000ff6000b800000 */
[----:B------:R-:W-:Y:S01]  /*3840*/  VOTE.ANY R19, PT, !P0 ;  /* 0x0000000000137806 */ /* 0x000fe200040e0100 */
[----:B------:R-:W-:Y:S02]  /*3850*/  VIADD R17, R36, 0x2 ;  /* 0x0000000224117836 */ /* 0x000fe40000000000 */
[----:B------:R-:W-:Y:S01]  /*3860*/  VIADD R21, R21, 0xffffffe0 ;  /* 0xffffffe015157836 */ /* 0x000fe20000000000 */
[----:B------:R-:W-:-:S05]  /*3870*/  LOP3.LUT R19, R19, 0x80000000, R53, 0xec, !PT ;  /* 0x8000000013137812 */ /* 0x000fca00078eec35 */
[----:B------:R-:W-:-:S05]  /*3880*/  VIADD R16, R19, 0xffffffff ;  /* 0xffffffff13107836 */ /* 0x000fca0000000000 */
[----:B------:R-:W-:-:S06]  /*3890*/  LOP3.LUT R16, R19, R16, RZ, 0xc, !PT ;  /* 0x0000001013107212 */ /* 0x000fcc00078e0cff */
[----:B------:R-:W0:Y:S02]  /*38a0*/  POPC R16, R16 ;  /* 0x0000001000107309 */ /* 0x000e240000000000 */
[----:B0-----:R-:W0:Y:S01]  /*38b0*/  SHFL.DOWN PT, R20, R25, 0x1, R16 ;  /* 0x0820000019147989 */ /* 0x001e2200000e0010 */
[----:B------:R-:W-:-:S04]  /*38c0*/  ISETP.GE.AND P0, PT, R36, R16, PT ;  /* 0x000000102400720c */ /* 0x000fc80003f06270 */
[----:B0-----:R-:W-:Y:S02]  /*38d0*/  SEL R20, R20, RZ, !P0 ;  /* 0x000000ff14147207 */ /* 0x001fe40004000000 */
[----:B------:R-:W-:Y:S01]  /*38e0*/  ISETP.GT.AND P0, PT, R17, R16, PT ;  /* 0x000000101100720c */ /* 0x000fe20003f04270 */
[----:B------:R-:W-:Y:S02]  /*38f0*/  VIADD R17, R36, 0x4 ;  /* 0x0000000424117836 */ /* 0x000fe40000000000 */
        /* <DEDUP_REMOVED lines=10> */
[----:B------:R-:W-:-:S03]  /*39a0*/  IMAD.IADD R25, R25, 0x1, R20 ;  /* 0x0000000119197824 */ /* 0x000fc600078e0214 */
[----:B------:R-:W-:Y:S02]  /*39b0*/  ISETP.GT.AND P2, PT, R17, R16, PT ;  /* 0x000000101100720c */ /* 0x000fe40003f44270 */
        /* <DEDUP_REMOVED lines=8> */
.L_x_91:
[----:B------:R-:W-:Y:S05]  /*3a40*/  @P0 BRA `(.L_x_31) ;  /* 0xfffffff800d00947 */ /* 0x000fea000383ffff */
.L_x_25:
        /* <DEDUP_REMOVED lines=15> */
.L_x_19:
[----:B------:R-:W-:Y:S05]  /*3b40*/  WARPSYNC.ALL ;  /* 0x0000000000007948 */ /* 0x000fea0003800000 */
[----:B------:R-:W0:Y:S08]  /*3b50*/  S2UR UR5, SR_CgaCtaId ;  /* 0x00000000000579c3 */ /* 0x000e300000008800 */
[----:B------:R-:W-:Y:S06]  /*3b60*/  BAR.SYNC.DEFER_BLOCKING 0x0 ;  /* 0x0000000000007b1d */ /* 0x000fec0000010000 */
[----:B------:R-:W-:Y:S01]  /*3b70*/  UMOV UR4, 0x400 ;  /* 0x0000040000047882 */ /* 0x000fe20000000000 */
[----:B-1----:R-:W1:Y:S01]  /*3b80*/  S2R R17, SR_TID.X ;  /* 0x0000000000117919 */ /* 0x002e620000002100 */
[----:B0-----:R-:W-:-:S09]  /*3b90*/  ULEA UR4, UR5, UR4, 0x18 ;  /* 0x0000000405047291 */ /* 0x001fd2000f8ec0ff */
[----:B------:R-:W0:Y:S01]  /*3ba0*/  LDS R16, [UR4+0x4c] ;  /* 0x00004c04ff107984 */ /* 0x000e220008000800 */
[----:B-1----:R-:W-:-:S04]  /*3bb0*/  ISETP.NE.AND P0, PT, R17, RZ, PT ;  /* 0x000000ff1100720c */ /* 0x002fc80003f05270 */
[----:B0-----:R-:W-:-:S05]  /*3bc0*/  SEL R16, R16, RZ, P0 ;  /* 0x000000ff10107207 */ /* 0x001fca0000000000 */
[----:B------:R-:W-:-:S07]  /*3bd0*/  IMAD.IADD R16, R16, 0x1, R19 ;  /* 0x0000000110107824 */ /* 0x000fce00078e0213 */
.L_x_18:
[----:B------:R-:W-:Y:S01]  /*3be0*/  IMAD.IADD R17, R2, 0x1, R16 ;  /* 0x0000000102117824 */ /* 0x000fe200078e0210 */
[----:B------:R-:W0:Y:S01]  /*3bf0*/  S2R R20, SR_LANEID ;  /* 0x0000000000147919 */ /* 0x000e220000000000 */
[----:B------:R-:W1:Y:S01]  /*3c00*/  S2UR UR5, SR_CTAID.X ;  /* 0x00000000000579c3 */ /* 0x000e620000002500 */
[----:B------:R-:W2:Y:S01]  /*3c10*/  LDCU.64 UR6, c[0x0][0x388] ;  /* 0x00007100ff0677ac */ /* 0x000ea20008000a00 */
[----:B------:R-:W-:Y:S01]  /*3c20*/  IMAD.IADD R2, R3, 0x1, R17 ;  /* 0x0000000103027824 */ /* 0x000fe200078e0211 */
[----:B------:R-:W3:Y:S03]  /*3c30*/  S2R R21, SR_TID.X ;  /* 0x0000000000157919 */ /* 0x000ee60000002100 */
[----:B------:R-:W-:Y:S01]  /*3c40*/  IMAD.IADD R3, R4, 0x1, R2 ;  /* 0x0000000104037824 */ /* 0x000fe200078e0202 */
[----:B------:R-:W4:Y:S03]  /*3c50*/  S2R R26, SR_TID.X ;  /* 0x00000000001a7919 */ /* 0x000f260000002100 */
[----:B------:R-:W-:-:S04]  /*3c60*/  IMAD.IADD R4, R5, 0x1, R3 ;  /* 0x0000000105047824 */ /* 0x000fc800078e0203 */
[----:B------:R-:W-:-:S04]  /*3c70*/  IMAD.IADD R5, R6, 0x1, R4 ;  /* 0x0000000106057824 */ /* 0x000fc800078e0204 */
[----:B------:R-:W-:-:S04]  /*3c80*/  IMAD.IADD R6, R7, 0x1, R5 ;  /* 0x0000000107067824 */ /* 0x000fc800078e0205 */
[----:B------:R-:W-:-:S04]  /*3c90*/  IMAD.IADD R7, R8, 0x1, R6 ;  /* 0x0000000108077824 */ /* 0x000fc800078e0206 */
[----:B------:R-:W-:-:S04]  /*3ca0*/  IMAD.IADD R8, R9, 0x1, R7 ;  /* 0x0000000109087824 */ /* 0x000fc800078e0207 */
[----:B------:R-:W-:Y:S02]  /*3cb0*/  IMAD.IADD R9, R10, 0x1, R8 ;  /* 0x000000010a097824 */ /* 0x000fe400078e0208 */
[----:B0-----:R-:W-:Y:S01]  /*3cc0*/  IMAD R24, R20, 0x54, R37 ;  /* 0x0000005414187824 */ /* 0x001fe200078e0225 */
[----:B------:R-:W-:Y:S01]  /*3cd0*/  BAR.SYNC.DEFER_BLOCKING 0x0 ;  /* 0x0000000000007b1d */ /* 0x000fe20000010000 */
[----:B------:R-:W-:Y:S01]  /*3ce0*/  IMAD.IADD R10, R11, 0x1, R9 ;  /* 0x000000010b0a7824 */ /* 0x000fe200078e0209 */
[----:B---3--:R-:W-:-:S03]  /*3cf0*/  ISETP.NE.AND P0, PT, R21, RZ, PT ;  /* 0x000000ff1500720c */ /* 0x008fc60003f05270 */
        /* <DEDUP_REMOVED lines=13> */
[----:B------:R-:W-:Y:S03]  /*3dd0*/  STS.64 [R24+0x20], R8 ;  /* 0x0000200818007388 */ /* 0x000fe60000000a00 */
[----:B------:R-:W-:Y:S01]  /*3de0*/  IMAD.IADD R22, R33, 0x1, R21 ;  /* 0x0000000121167824 */ /* 0x000fe200078e0215 */
[----:B0-----:R-:W1:Y:S01]  /*3df0*/  LDC R2, c[0x0][0x398] ;  /* 0x0000e600ff027b82 */ /* 0x001e620000000800 */
[----:B------:R-:W-:Y:S02]  /*3e00*/  STS.64 [R24+0x28], R10 ;  /* 0x0000280a18007388 */ /* 0x000fe40000000a00 */
[----:B------:R-:W-:-:S02]  /*3e10*/  IMAD.IADD R23, R34, 0x1, R22 ;  /* 0x0000000122177824 */ /* 0x000fc400078e0216 */
[----:B------:R4:W-:Y:S04]  /*3e20*/  STS.64 [R24+0x30], R12 ;  /* 0x0000300c18007388 */ /* 0x0009e80000000a00 */
[----:B------:R-:W-:Y:S04]  /*3e30*/  STS.64 [R24+0x38], R14 ;  /* 0x0000380e18007388 */ /* 0x000fe80000000a00 */
[----:B------:R-:W-:Y:S04]  /*3e40*/  STS.64 [R24+0x40], R18 ;  /* 0x0000401218007388 */ /* 0x000fe80000000a00 */
[----:B------:R-:W-:Y:S01]  /*3e50*/  STS.64 [R24+0x48], R20 ;  /* 0x0000481418007388 */ /* 0x000fe20000000a00 */
[----:B----4-:R-:W-:-:S02]  /*3e60*/  LOP3.LUT R12, R26, 0x1f, RZ, 0xc0, !PT ;  /* 0x0000001f1a0c7812 */ /* 0x010fc400078ec0ff */
[----:B------:R-:W-:Y:S01]  /*3e70*/  LOP3.LUT R26, R26, 0x3e0, RZ, 0xc0, !PT ;  /* 0x000003e01a1a7812 */ /* 0x000fe200078ec0ff */
[----:B------:R-:W-:Y:S01]  /*3e80*/  STS.64 [R24+0x50], R22 ;  /* 0x0000501618007388 */ /* 0x000fe20000000a00 */
[----:B------:R-:W-:-:S03]  /*3e90*/  NOP ;  /* 0x0000000000007918 */ /* 0x000fc60000000000 */
[----:B------:R-:W-:Y:S01]  /*3ea0*/  LDS R16, [R37] ;  /* 0x0000000025107984 */ /* 0x000fe20000000800 */
[----:B-1----:R-:W-:Y:S02]  /*3eb0*/  VIADD R2, R2, UR5 ;  /* 0x0000000502027c36 */ /* 0x002fe40008000000 */
[----:B------:R-:W-:Y:S01]  /*3ec0*/  IMAD R26, R26, 0x16, R12 ;  /* 0x000000161a1a7824 */ /* 0x000fe200078e020c */
[----:B------:R-:W-:Y:S04]  /*3ed0*/  LDS R8, [R37+0x80] ;  /* 0x0000800025087984 */ /* 0x000fe80000000800 */
        /* <DEDUP_REMOVED lines=19> */
[----:B------:R0:W-:Y:S04]  /*4010*/  LDS R23, [R37+0xa80] ;  /* 0x000a800025177984 */ /* 0x0001e80000000800 */
[----:B------:R1:W-:Y:S01]  /*4020*/  @!P0 STS [UR4+0x8400], R0 ;  /* 0x00840000ff008988 */ /* 0x0003e20008000804 */
[----:B------:R-:W-:Y:S01]  /*4030*/  BAR.SYNC.DEFER_BLOCKING 0x0 ;  /* 0x0000000000007b1d */ /* 0x000fe20000010000 */
[----:B0-----:R-:W-:-:S02]  /*4040*/  VIADD R37, R26, 0x20 ;  /* 0x000000201a257836 */ /* 0x001fc40000000000 */
[----:B-1----:R-:W-:-:S03]  /*4050*/  IMAD R0, R2, 0x2100, RZ ;  /* 0x0000210002007824 */ /* 0x002fc600078e02ff */
[----:B------:R-:W0:Y:S02]  /*4060*/  S2R R3, SR_TID.X ;  /* 0x0000000000037919 */ /* 0x000e240000002100 */
[----:B------:R-:W-:-:S04]  /*4070*/  IADD3 R0, P0, PT, R0, R26, RZ ;  /* 0x0000001a00007210 */ /* 0x000fc80007f1e0ff */
[----:B--2---:R-:W-:Y:S01]  /*4080*/  LEA R2, P1, R0, UR6, 0x2 ;  /* 0x0000000600027c11 */ /* 0x004fe2000f8210ff */
[----:B------:R-:W1:Y:S01]  /*4090*/  LDS R4, [UR4+0x8400] ;  /* 0x00840004ff047984 */ /* 0x000e620008000800 */
[C---:B0-----:R-:W-:Y:S02]  /*40a0*/  LOP3.LUT R12, R3.reuse, 0x3e0, RZ, 0xc0, !PT ;  /* 0x000003e0030c7812 */ /* 0x041fe400078ec0ff */
[----:B------:R-:W-:-:S05]  /*40b0*/  LOP3.LUT R3, R3, 0x1f, RZ, 0xc0, !PT ;  /* 0x0000001f03037812 */ /* 0x000fca00078ec0ff */
[----:B------:R-:W-:Y:S02]  /*40c0*/  IMAD R12, R12, 0x16, R3 ;  /* 0x000000160c0c7824 */ /* 0x000fe400078e0203 */
[----:B------:R-:W-:-:S05]  /*40d0*/  IMAD.X R3, RZ, RZ, RZ, P0 ;  /* 0x000000ffff037224 */ /* 0x000fca00000e06ff */
[----:B------:R-:W-:Y:S02]  /*40e0*/  LEA.HI.X R3, R0, UR7, R3, 0x2, P1 ;  /* 0x0000000700037c11 */ /* 0x000fe400088f1403 */
[-C--:B-1----:R-:W-:Y:S02]  /*40f0*/  ISETP.GE.AND P6, PT, R26, R4.reuse, PT ;  /* 0x000000041a00720c */ /* 0x082fe40003fc6270 */
[-C--:B------:R-:W-:Y:S01]  /*4100*/  ISETP.GE.AND P5, PT, R37, R4.reuse, PT ;  /* 0x000000042500720c */ /* 0x080fe20003fa6270 */
[C---:B------:R-:W-:Y:S01]  /*4110*/  VIADD R37, R12.reuse, 0x80 ;  /* 0x000000800c257836 */ /* 0x040fe20000000000 */
[-C--:B------:R-:W-:Y:S01]  /*4120*/  ISETP.GE.AND P0, PT, R51, R4.reuse, PT ;  /* 0x000000043300720c */ /* 0x080fe20003f06270 */
[----:B------:R-:W-:Y:S01]  /*4130*/  VIADD R51, R12, 0xa0 ;  /* 0x000000a00c337836 */ /* 0x000fe20000000000 */
[-C--:B------:R-:W-:Y:S02]  /*4140*/  ISETP.GE.AND P4, PT, R50, R4.reuse, PT ;  /* 0x000000043200720c */ /* 0x080fe40003f86270 */
[-C--:B------:R-:W-:Y:S01]  /*4150*/  ISETP.GE.AND P3, PT, R37, R4.reuse, PT ;  /* 0x000000042500720c */ /* 0x080fe20003f66270 */
[----:B------:R-:W-:Y:S01]  /*4160*/  VIADD R37, R12, 0xe0 ;  /* 0x000000e00c257836 */ /* 0x000fe20000000000 */
[----:B------:R-:W-:-:S02]  /*4170*/  ISETP.GE.AND P2, PT, R51, R4, PT ;  /* 0x000000043300720c */ /* 0x000fc40003f46270 */
[-C--:B------:R-:W-:Y:S01]  /*4180*/  ISETP.GE.AND P1, PT, R49, R4.reuse, PT ;  /* 0x000000043100720c */ /* 0x080fe20003f26270 */
[----:B------:R-:W-:Y:S01]  /*4190*/  @!P6 STG.E desc[UR8][R2.64], R16 ;  /* 0x000000100200e986 */ /* 0x000fe2000c101908 */
[-C--:B------:R-:W-:Y:S01]  /*41a0*/  ISETP.GE.AND P6, PT, R37, R4.reuse, PT ;  /* 0x000000042500720c */ /* 0x080fe20003fc6270 */
[----:B------:R-:W-:Y:S02]  /*41b0*/  VIADD R37, R12, 0x120 ;  /* 0x000001200c257836 */ /* 0x000fe40000000000 */
[----:B------:R-:W-:Y:S01]  /*41c0*/  @!P5 STG.E desc[UR8][R2.64+0x80], R8 ;  /* 0x000080080200d986 */ /* 0x000fe2000c101908 */
[----:B------:R-:W-:-:S03]  /*41d0*/  ISETP.GE.AND P5, PT, R48, R4, PT ;  /* 0x000000043000720c */ /* 0x000fc60003fa6270 */
[----:B------:R-:W-:Y:S01]  /*41e0*/  @!P0 STG.E desc[UR8][R2.64+0x100], R10 ;  /* 0x0001000a02008986 */ /* 0x000fe2000c101908 */
[-C--:B------:R-:W-:Y:S01]  /*41f0*/  ISETP.GE.AND P0, PT, R37, R4.reuse, PT ;  /* 0x000000042500720c */ /* 0x080fe20003f06270 */
[----:B------:R-:W-:Y:S02]  /*4200*/  VIADD R37, R12, 0x1c0 ;  /* 0x000001c00c257836 */ /* 0x000fe40000000000 */
[----:B------:R-:W-:Y:S01]  /*4210*/  @!P4 STG.E desc[UR8][R2.64+0x180], R6 ;  /* 0x000180060200c986 */ /* 0x000fe2000c101908 */
[----:B------:R-:W-:-:S03]  /*4220*/  ISETP.GE.AND P4, PT, R47, R4, PT ;  /* 0x000000042f00720c */ /* 0x000fc60003f86270 */
[----:B------:R-:W-:Y:S01]  /*4230*/  @!P3 STG.E desc[UR8][R2.64+0x200], R53 ;  /* 0x000200350200b986 */ /* 0x000fe2000c101908 */
[----:B------:R-:W-:-:S03]  /*4240*/  ISETP.GE.AND P3, PT, R46, R4, PT ;  /* 0x000000042e00720c */ /* 0x000fc60003f66270 */
[----:B------:R-:W-:Y:S01]  /*4250*/  @!P2 STG.E desc[UR8][R2.64+0x280], R39 ;  /* 0x000280270200a986 */ /* 0x000fe2000c101908 */
[----:B------:R-:W-:-:S03]  /*4260*/  ISETP.GE.AND P2, PT, R45, R4, PT ;  /* 0x000000042d00720c */ /* 0x000fc60003f46270 */
[----:B------:R0:W-:Y:S01]  /*4270*/  @!P1 STG.E desc[UR8][R2.64+0x300], R33 ;  /* 0x0003002102009986 */ /* 0x0001e2000c101908 */
[-C--:B------:R-:W-:Y:S01]  /*4280*/  ISETP.GE.AND P1, PT, R43, R4.reuse, PT ;  /* 0x000000042b00720c */ /* 0x080fe20003f26270 */
[C---:B------:R-:W-:Y:S02]  /*4290*/  VIADD R43, R12.reuse, 0x220 ;  /* 0x000002200c2b7836 */ /* 0x040fe40000000000 */
[----:B------:R-:W-:Y:S01]  /*42a0*/  @!P6 STG.E desc[UR8][R2.64+0x380], R35 ;  /* 0x000380230200e986 */ /* 0x000fe2000c101908 */
[-C--:B------:R-:W-:Y:S01]  /*42b0*/  ISETP.GE.AND P6, PT, R37, R4.reuse, PT ;  /* 0x000000042500720c */ /* 0x080fe20003fc6270 */
[----:B------:R-:W-:Y:S02]  /*42c0*/  VIADD R37, R12, 0x200 ;  /* 0x000002000c257836 */ /* 0x000fe40000000000 */
[----:B------:R1:W-:Y:S01]  /*42d0*/  @!P5 STG.E desc[UR8][R2.64+0x400], R31 ;  /* 0x0004001f0200d986 */ /* 0x0003e2000c101908 */
[----:B------:R-:W-:Y:S01]  /*42e0*/  ISETP.GE.AND P5, PT, R42, R4, PT ;  /* 0x000000042a00720c */ /* 0x000fe20003fa6270 */
[----:B0-----:R-:W-:-:S02]  /*42f0*/  VIADD R33, R12, 0x260 ;  /* 0x000002600c217836 */ /* 0x001fc40000000000 */
[----:B------:R0:W-:Y:S01]  /*4300*/  @!P0 STG.E desc[UR8][R2.64+0x480], R25 ;  /* 0x0004801902008986 */ /* 0x0001e2000c101908 */
[----:B------:R-:W-:-:S03]  /*4310*/  ISETP.GE.AND P0, PT, R37, R4, PT ;  /* 0x000000042500720c */ /* 0x000fc60003f06270 */
[----:B------:R0:W-:Y:S01]  /*4320*/  @!P4 STG.E desc[UR8][R2.64+0x500], R27 ;  /* 0x0005001b0200c986 */ /* 0x0001e2000c101908 */
[-C--:B------:R-:W-:Y:S01]  /*4330*/  ISETP.GE.AND P4, PT, R43, R4.reuse, PT ;  /* 0x000000042b00720c */ /* 0x080fe20003f86270 */
[----:B-1----:R-:W-:Y:S02]  /*4340*/  VIADD R31, R12, 0x280 ;  /* 0x000002800c1f7836 */ /* 0x002fe40000000000 */
[----:B------:R0:W-:Y:S01]  /*4350*/  @!P3 STG.E desc[UR8][R2.64+0x580], R29 ;  /* 0x0005801d0200b986 */ /* 0x0001e2000c101908 */
[----:B------:R-:W-:-:S03]  /*4360*/  ISETP.GE.AND P3, PT, R41, R4, PT ;  /* 0x000000042900720c */ /* 0x000fc60003f66270 */
[----:B------:R0:W-:Y:S01]  /*4370*/  @!P2 STG.E desc[UR8][R2.64+0x600], R19 ;  /* 0x000600130200a986 */ /* 0x0001e2000c101908 */
[----:B------:R-:W-:-:S03]  /*4380*/  ISETP.GE.AND P2, PT, R33, R4, PT ;  /* 0x000000042100720c */ /* 0x000fc60003f46270 */
[----:B------:R0:W-:Y:S01]  /*4390*/  @!P1 STG.E desc[UR8][R2.64+0x680], R21 ;  /* 0x0006801502009986 */ /* 0x0001e2000c101908 */
[----:B------:R-:W-:-:S03]  /*43a0*/  ISETP.GE.AND P1, PT, R31, R4, PT ;  /* 0x000000041f00720c */ /* 0x000fc60003f26270 */
[----:B------:R0:W-:Y:S01]  /*43b0*/  @!P6 STG.E desc[UR8][R2.64+0x700], R17 ;  /* 0x000700110200e986 */ /* 0x0001e2000c101908 */
[----:B------:R-:W-:-:S03]  /*43c0*/  ISETP.GE.AND P6, PT, R40, R4, PT ;  /* 0x000000042800720c */ /* 0x000fc60003fc6270 */
[----:B------:R0:W-:Y:S04]  /*43d0*/  @!P5 STG.E desc[UR8][R2.64+0x780], R15 ;  /* 0x0007800f0200d986 */ /* 0x0001e8000c101908 */
[----:B------:R0:W-:Y:S04]  /*43e0*/  @!P0 STG.E desc[UR8][R2.64+0x800], R13 ;  /* 0x0008000d02008986 */ /* 0x0001e8000c101908 */
[----:B------:R0:W-:Y:S04]  /*43f0*/  @!P4 STG.E desc[UR8][R2.64+0x880], R11 ;  /* 0x0008800b0200c986 */ /* 0x0001e8000c101908 */
[----:B------:R0:W-:Y:S04]  /*4400*/  @!P3 STG.E desc[UR8][R2.64+0x900], R9 ;  /* 0x000900090200b986 */ /* 0x0001e8000c101908 */
[----:B------:R0:W-:Y:S04]  /*4410*/  @!P2 STG.E desc[UR8][R2.64+0x980], R7 ;  /* 0x000980070200a986 */ /* 0x0001e8000c101908 */
[----:B------:R0:W-:Y:S01]  /*4420*/  @!P1 STG.E desc[UR8][R2.64+0xa00], R5 ;  /* 0x000a000502009986 */ /* 0x0001e2000c101908 */
[----:B------:R-:W-:Y:S05]  /*4430*/  @P6 EXIT ;  /* 0x000000000000694d */ /* 0x000fea0003800000 */
[----:B------:R-:W-:Y:S01]  /*4440*/  STG.E desc[UR8][R2.64+0xa80], R23 ;  /* 0x000a801702007986 */ /* 0x000fe2000c101908 */
[----:B------:R-:W-:Y:S05]  /*4450*/  EXIT ;  /* 0x000000000000794d */ /* 0x000fea0003800000 */
.L_x_5:
[----:B------:R-:W-:Y:S01]  /*4460*/  BSSY B1, `(.L_x_32) ;  /* 0x0000006000017945 */ /* 0x000fe20003800000 */
[----:B------:R-:W-:Y:S01]  /*4470*/  PLOP3.LUT P0, PT, P0, PT, PT, 0x8, 0x80 ;  /* 0x000000000080781c */ /* 0x000fe2000070e170 */
[----:B------:R-:W-:-:S12]  /*4480*/  IMAD.MOV.U32 R19, RZ, RZ, -0x1 ;  /* 0xffffffffff137424 */ /* 0x000fd800078e00ff */
[----:B------:R-:W-:Y:S05]  /*4490*/  WARPSYNC.COLLECTIVE R19, `(.L_x_33) ;  /* 0x0000000013087348 */ /* 0x000fea0003c00000 */
[----:B------:R-:W-:Y:S01]  /*44a0*/  VOTE.ANY P0, P0 ;  /* 0x0000000000ff7806 */ /* 0x000fe20000000100 */
[----:B------:R-:W-:-:S12]  /*44b0*/  ENDCOLLECTIVE ;  /* 0x000000000000791b */ /* 0x000fd80003800000 */
.L_x_33:
[----:B------:R-:W-:Y:S05]  /*44c0*/  BSYNC B1 ;  /* 0x0000000000017941 */ /* 0x000fea0003800000 */
.L_x_32:
[----:B------:R-:W-:Y:S05]  /*44d0*/  BRA `(.L_x_34) ;  /* 0xffffffc800a87947 */ /* 0x000fea000383ffff */
.L_x_7:
[----:B------:R-:W-:Y:S01]  /*44e0*/  BSSY B1, `(.L_x_35) ;  /* 0x0000006000017945 */ /* 0x000fe20003800000 */
[----:B------:R-:W-:Y:S01]  /*44f0*/  PLOP3.LUT P0, PT, P0, PT, PT, 0x8, 0x80 ;  /* 0x000000000080781c */ /* 0x000fe2000070e170 */
[----:B------:R-:W-:-:S12]  /*4500*/  IMAD.MOV.U32 R19, RZ, RZ, -0x1 ;  /* 0xffffffffff137424 */ /* 0x000fd800078e00ff */
[----:B------:R-:W-:Y:S05]  /*4510*/  WARPSYNC.COLLECTIVE R19, `(.L_x_36) ;  /* 0x0000000013087348 */ /* 0x000fea0003c00000 */
[----:B------:R-:W-:Y:S01]  /*4520*/  VOTE.ANY P0, P0 ;  /* 0x0000000000ff7806 */ /* 0x000fe20000000100 */
[----:B------:R-:W-:-:S12]  /*4530*/  ENDCOLLECTIVE ;  /* 0x000000000000791b */ /* 0x000fd80003800000 */
.L_x_36:
[----:B------:R-:W-:Y:S05]  /*4540*/  BSYNC B1 ;  /* 0x0000000000017941 */ /* 0x000fea0003800000 */
.L_x_35:
[----:B------:R-:W-:Y:S05]  /*4550*/  BRA `(.L_x_37) ;  /* 0xffffffc800fc7947 */ /* 0x000fea000383ffff */
.L_x_9:
[----:B------:R-:W0:Y:S01]  /*4560*/  S2R R48, SR_GEMASK ;  /* 0x0000000000307919 */ /* 0x000e220000003c00 */
[----:B------:R-:W-:Y:S01]  /*4570*/  BSSY B1, `(.L_x_38) ;  /* 0x0000006000017945 */ /* 0x000fe20003800000 */
[----:B------:R-:W-:Y:S01]  /*4580*/  PLOP3.LUT P0, PT, P0, PT, PT, 0x8, 0x80 ;  /* 0x000000000080781c */ /* 0x000fe2000070e170 */
[----:B------:R-:W-:-:S12]  /*4590*/  IMAD.MOV.U32 R19, RZ, RZ, -0x1 ;  /* 0xffffffffff137424 */ /* 0x000fd800078e00ff */
[----:B0-----:R-:W-:Y:S05]  /*45a0*/  WARPSYNC.COLLECTIVE R19, `(.L_x_39) ;  /* 0x0000000013087348 */ /* 0x001fea0003c00000 */
[----:B------:R-:W-:Y:S01]  /*45b0*/  VOTE.ANY R19, PT, P0 ;  /* 0x0000000000137806 */ /* 0x000fe200000e0100 */
[----:B0-----:R-:W-:Y:S06]  /*45c0*/  ENDCOLLECTIVE ;  /* 0x000000000000791b */ /* 0x001fec0003800000 */
.L_x_39:
[----:B------:R-:W-:Y:S05]  /*45d0*/  BSYNC B1 ;  /* 0x0000000000017941 */ /* 0x000fea0003800000 */
.L_x_38:
[----:B------:R-:W-:Y:S01]  /*45e0*/  LOP3.LUT R19, R19, 0x80000000, R48, 0xec, !PT ;  /* 0x8000000013137812 */ /* 0x000fe200078eec30 */
[----:B------:R-:W-:Y:S01]  /*45f0*/  IMAD.MOV.U32 R18, RZ, RZ, R41 ;  /* 0x000000ffff127224 */ /* 0x000fe200078e0029 */
[----:B------:R-:W0:Y:S01]  /*4600*/  LDC.64 R42, c[0x0][0x390] ;  /* 0x0000e400ff2a7b82 */ /* 0x000e220000000a00 */
[----:B------:R-:W-:Y:S02]  /*4610*/  IMAD.MOV.U32 R17, RZ, RZ, 0x1 ;  /* 0x00000001ff117424 */ /* 0x000fe400078e00ff */
[----:B------:R-:W-:Y:S02]  /*4620*/  VIADD R16, R19, 0xffffffff ;  /* 0xffffffff13107836 */ /* 0x000fe40000000000 */
[C---:B------:R-:W-:Y:S02]  /*4630*/  VIADD R23, R47.reuse, 0x4 ;  /* 0x000000042f177836 */ /* 0x040fe40000000000 */
[----:B------:R-:W-:Y:S01]  /*4640*/  VIADD R26, R47, 0x8 ;  /* 0x000000082f1a7836 */ /* 0x000fe20000000000 */
[----:B------:R-:W-:Y:S01]  /*4650*/  LOP3.LUT R22, R19, R16, RZ, 0xc, !PT ;  /* 0x0000001013167212 */ /* 0x000fe200078e0cff */
[----:B------:R-:W-:-:S03]  /*4660*/  IMAD.MOV.U32 R19, RZ, RZ, -0x1 ;  /* 0xffffffffff137424 */ /* 0x000fc600078e00ff */
[----:B------:R1:W2:Y:S02]  /*4670*/  POPC R16, R22 ;  /* 0x0000001600107309 */ /* 0x0002a40000000000 */
[----:B-1----:R-:W-:Y:S01]  /*4680*/  VIADD R22, R47, 0x2 ;  /* 0x000000022f167836 */ /* 0x002fe20000000000 */
[----:B0-2---:R-:W-:-:S13]  /*4690*/  IADD3 R42, P3, PT, R42, 0x100, RZ ;  /* 0x000001002a2a7810 */ /* 0x005fda0007f7e0ff */
[----:B------:R-:W-:Y:S05]  /*46a0*/  WARPSYNC.COLLECTIVE R19, `(.L_x_40) ;  /* 0x0000000013087348 */ /* 0x000fea0003c00000 */
[----:B------:R0:W1:Y:S02]  /*46b0*/  SHFL.DOWN P2, R20, R18, R17, R16 ;  /* 0x0800001112147389 */ /* 0x0000640000040010 */
[----:B01----:R-:W-:Y:S05]  /*46c0*/  ENDCOLLECTIVE ;  /* 0x000000000000791b */ /* 0x003fea0003800000 */
.L_x_40:
[-C--:B------:R-:W-:Y:S01]  /*46d0*/  ISETP.GE.AND P0, PT, R47, R16.reuse, PT ;  /* 0x000000102f00720c */ /* 0x080fe20003f06270 */
[----:B------:R-:W-:Y:S02]  /*46e0*/  IMAD.X R43, RZ, RZ, R43, P3 ;  /* 0x000000ffff2b7224 */ /* 0x000fe400018e062b */
[----:B------:R-:W-:Y:S01]  /*46f0*/  IMAD.MOV.U32 R17, RZ, RZ, 0x2 ;  /* 0x00000002ff117424 */ /* 0x000fe200078e00ff */
[----:B------:R-:W-:Y:S02]  /*4700*/  SEL R20, R20, RZ, !P0 ;  /* 0x000000ff14147207 */ /* 0x000fe40004000000 */
[----:B------:R-:W-:-:S03]  /*4710*/  ISETP.GT.AND P0, PT, R22, R16, PT ;  /* 0x000000101600720c */ /* 0x000fc60003f04270 */
[----:B------:R-:W-:-:S04]  /*4720*/  IMAD.IADD R37, R20, 0x1, R41 ;  /* 0x0000000114257824 */ /* 0x000fc800078e0229 */
[----:B------:R-:W-:-:S07]  /*4730*/  IMAD.MOV.U32 R18, RZ, RZ, R37 ;  /* 0x000000ffff127224 */ /* 0x000fce00078e0025 */
[----:B------:R-:W-:Y:S05]  /*4740*/  WARPSYNC.COLLECTIVE R19, `(.L_x_41) ;  /* 0x0000000013087348 */ /* 0x000fea0003c00000 */
[----:B------:R0:W1:Y:S02]  /*4750*/  SHFL.DOWN P2, R20, R18, R17, R16 ;  /* 0x0800001112147389 */ /* 0x0000640000040010 */
[----:B01----:R-:W-:Y:S05]  /*4760*/  ENDCOLLECTIVE ;  /* 0x000000000000791b */ /* 0x003fea0003800000 */
.L_x_41:
[----:B------:R-:W-:Y:S01]  /*4770*/  IMAD.MOV.U32 R17, RZ, RZ, 0x4 ;  /* 0x00000004ff117424 */ /* 0x000fe200078e00ff */
[----:B------:R-:W-:Y:S02]  /*4780*/  SEL R20, R20, RZ, !P0 ;  /* 0x000000ff14147207 */ /* 0x000fe40004000000 */
[----:B------:R-:W-:-:S03]  /*4790*/  ISETP.GT.AND P0, PT, R23, R16, PT ;  /* 0x000000101700720c */ /* 0x000fc60003f04270 */
[----:B------:R-:W-:Y:S02]  /*47a0*/  IMAD.IADD R39, R37, 0x1, R20 ;  /* 0x0000000125277824 */ /* 0x000fe400078e0214 */
[----:B------:R-:W-:Y:S02]  /*47b0*/  VIADD R37, R47, 0x10 ;  /* 0x000000102f257836 */ /* 0x000fe40000000000 */
[----:B------:R-:W-:-:S07]  /*47c0*/  IMAD.MOV.U32 R18, RZ, RZ, R39 ;  /* 0x000000ffff127224 */ /* 0x000fce00078e0027 */
[----:B------:R-:W-:Y:S05]  /*47d0*/  WARPSYNC.COLLECTIVE R19, `(.L_x_42) ;  /* 0x0000000013087348 */ /* 0x000fea0003c00000 */
[----:B------:R0:W1:Y:S02]  /*47e0*/  SHFL.DOWN P2, R20, R18, R17, R16 ;  /* 0x0800001112147389 */ /* 0x0000640000040010 */
[----:B01----:R-:W-:Y:S05]  /*47f0*/  ENDCOLLECTIVE ;  /* 0x000000000000791b */ /* 0x003fea0003800000 */
.L_x_42:
        /* <DEDUP_REMOVED lines=8> */
.L_x_43:
[----:B------:R-:W-:Y:S01]  /*4880*/  IMAD.MOV.U32 R17, RZ, RZ, 0x10 ;  /* 0x00000010ff117424 */ /* 0x000fe200078e00ff */
[----:B------:R-:W-:Y:S02]  /*4890*/  SEL R20, R20, RZ, !P0 ;  /* 0x000000ff14147207 */ /* 0x000fe40004000000 */
[----:B------:R-:W-:-:S03]  /*48a0*/  ISETP.NE.AND P0, PT, R40, 0x65, PT ;  /* 0x000000652800780c */ /* 0x000fc60003f05270 */
[----:B------:R-:W-:-:S04]  /*48b0*/  IMAD.IADD R41, R51, 0x1, R20 ;  /* 0x0000000133297824 */ /* 0x000fc800078e0214 */
[----:B------:R-:W-:-:S07]  /*48c0*/  IMAD.MOV.U32 R18, RZ, RZ, R41 ;  /* 0x000000ffff127224 */ /* 0x000fce00078e0029 */
[----:B------:R-:W-:Y:S05]  /*48d0*/  WARPSYNC.COLLECTIVE R19, `(.L_x_44) ;  /* 0x0000000013087348 */ /* 0x000fea0003c00000 */
[----:B------:R0:W1:Y:S02]  /*48e0*/  SHFL.DOWN P2, R20, R18, R17, R16 ;  /* 0x0800001112147389 */ /* 0x0000640000040010 */
[----:B01----:R-:W-:Y:S05]  /*48f0*/  ENDCOLLECTIVE ;  /* 0x000000000000791b */ /* 0x003fea0003800000 */
.L_x_44:
[----:B------:R-:W-:Y:S05]  /*4900*/  WARPSYNC.COLLECTIVE R19, `(.L_x_45) ;  /* 0x0000000013087348 */ /* 0x000fea0003c00000 */
[----:B------:R-:W-:Y:S01]  /*4910*/  VOTE.ALL P0, P0 ;  /* 0x0000000000ff7806 */ /* 0x000fe20000000000 */
[----:B------:R-:W-:-:S12]  /*4920*/  ENDCOLLECTIVE ;  /* 0x000000000000791b */ /* 0x000fd80003800000 */
.L_x_45:
[----:B------:R-:W-:-:S04]  /*4930*/  ISETP.GT.AND P2, PT, R37, R16, PT ;  /* 0x000000102500720c */ /* 0x000fc80003f44270 */
[----:B------:R-:W-:-:S05]  /*4940*/  SEL R20, R20, RZ, !P2 ;  /* 0x000000ff14147207 */ /* 0x000fca0005000000 */
[----:B------:R-:W-:Y:S01]  /*4950*/  IMAD.IADD R39, R41, 0x1, R20 ;  /* 0x0000000129277824 */ /* 0x000fe200078e0214 */
[----:B------:R-:W-:Y:S06]  /*4960*/  BRA `(.L_x_46) ;  /* 0xffffffc800947947 */ /* 0x000fec000383ffff */
.L_x_11:
[----:B------:R-:W-:Y:S01]  /*4970*/  BSSY B1, `(.L_x_47) ;  /* 0x0000006000017945 */ /* 0x000fe20003800000 */
[----:B------:R-:W-:Y:S01]  /*4980*/  PLOP3.LUT P0, PT, P0, PT, PT, 0x8, 0x80 ;  /* 0x000000000080781c */ /* 0x000fe2000070e170 */
[----:B------:R-:W-:-:S12]  /*4990*/  IMAD.MOV.U32 R19, RZ, RZ, -0x1 ;  /* 0xffffffffff137424 */ /* 0x000fd800078e00ff */
[----:B------:R-:W-:Y:S05]  /*49a0*/  WARPSYNC.COLLECTIVE R19, `(.L_x_48) ;  /* 0x0000000013087348 */ /* 0x000fea0003c00000 */
[----:B------:R-:W-:Y:S01]  /*49b0*/  VOTE.ANY P0, P0 ;  /* 0x0000000000ff7806 */ /* 0x000fe20000000100 */
[----:B------:R-:W-:-:S12]  /*49c0*/  ENDCOLLECTIVE ;  /* 0x000000000000791b */ /* 0x000fd80003800000 */
.L_x_48:
[----:B------:R-:W-:Y:S05]  /*49d0*/  BSYNC B1 ;  /* 0x0000000000017941 */ /* 0x000fea0003800000 */
.L_x_47:
[----:B------:R-:W-:Y:S05]  /*49e0*/  BRA `(.L_x_49) ;  /* 0xffffffc800a47947 */ /* 0x000fea000383ffff */
.L_x_13:
[----:B------:R-:W-:Y:S01]  /*49f0*/  BSSY B1, `(.L_x_50) ;  /* 0x0000006000017945 */ /* 0x000fe20003800000 */
[----:B------:R-:W-:Y:S01]  /*4a00*/  PLOP3.LUT P0, PT, P0, PT, PT, 0x8, 0x80 ;  /* 0x000000000080781c */ /* 0x000fe2000070e170 */
[----:B------:R-:W-:-:S12]  /*4a10*/  IMAD.MOV.U32 R19, RZ, RZ, -0x1 ;  /* 0xffffffffff137424 */ /* 0x000fd800078e00ff */
[----:B------:R-:W-:Y:S05]  /*4a20*/  WARPSYNC.COLLECTIVE R19, `(.L_x_51) ;  /* 0x0000000013087348 */ /* 0x000fea0003c00000 */
[----:B------:R-:W-:Y:S01]  /*4a30*/  VOTE.ANY P0, P0 ;  /* 0x0000000000ff7806 */ /* 0x000fe20000000100 */
[----:B------:R-:W-:-:S12]  /*4a40*/  ENDCOLLECTIVE ;  /* 0x000000000000791b */ /* 0x000fd80003800000 */
.L_x_51:
[----:B------:R-:W-:Y:S05]  /*4a50*/  BSYNC B1 ;  /* 0x0000000000017941 */ /* 0x000fea0003800000 */
.L_x_50:
[----:B------:R-:W-:Y:S05]  /*4a60*/  BRA `(.L_x_52) ;  /* 0xffffffc800f87947 */ /* 0x000fea000383ffff */
.L_x_15:
[----:B------:R-:W-:Y:S01]  /*4a70*/  BSSY B1, `(.L_x_53) ;  /* 0x0000006000017945 */ /* 0x000fe20003800000 */
[----:B------:R-:W-:Y:S01]  /*4a80*/  PLOP3.LUT P0, PT, P0, PT, PT, 0x8, 0x80 ;  /* 0x000000000080781c */ /* 0x000fe2000070e170 */
[----:B------:R-:W-:-:S12]  /*4a90*/  IMAD.MOV.U32 R19, RZ, RZ, -0x1 ;  /* 0xffffffffff137424 */ /* 0x000fd800078e00ff */
[----:B------:R-:W-:Y:S05]  /*4aa0*/  WARPSYNC.COLLECTIVE R19, `(.L_x_54) ;  /* 0x0000000013087348 */ /* 0x000fea0003c00000 */
[----:B------:R-:W-:Y:S01]  /*4ab0*/  VOTE.ANY R19, PT, P0 ;  /* 0x0000000000137806 */ /* 0x000fe200000e0100 */
[----:B------:R-:W-:Y:S06]  /*4ac0*/  ENDCOLLECTIVE ;  /* 0x000000000000791b */ /* 0x000fec0003800000 */
.L_x_54:
[----:B------:R-:W-:Y:S05]  /*4ad0*/  BSYNC B1 ;  /* 0x0000000000017941 */ /* 0x000fea0003800000 */
.L_x_53:
[----:B------:R-:W-:Y:S01]  /*4ae0*/  LOP3.LUT R19, R19, 0x80000000, R48, 0xec, !PT ;  /* 0x8000000013137812 */ /* 0x000fe200078eec30 */
[----:B------:R-:W-:Y:S02]  /*4af0*/  IMAD.MOV.U32 R18, RZ, RZ, R41 ;  /* 0x000000ffff127224 */ /* 0x000fe400078e0029 */
[----:B------:R-:W-:Y:S02]  /*4b00*/  IMAD.MOV.U32 R17, RZ, RZ, 0x1 ;  /* 0x00000001ff117424 */ /* 0x000fe400078e00ff */
[----:B------:R-:W-:Y:S02]  /*4b10*/  VIADD R16, R19, 0xffffffff ;  /* 0xffffffff13107836 */ /* 0x000fe40000000000 */
[----:B------:R-:W-:-:S03]  /*4b20*/  VIADD R21, R21, 0xffffffe0 ;  /* 0xffffffe015157836 */ /* 0x000fc60000000000 */
[----:B------:R-:W-:Y:S01]  /*4b30*/  LOP3.LUT R50, R19, R16, RZ, 0xc, !PT ;  /* 0x0000001013327212 */ /* 0x000fe200078e0cff */
[----:B------:R-:W-:-:S03]  /*4b40*/  IMAD.MOV.U32 R19, RZ, RZ, -0x1 ;  /* 0xffffffffff137424 */ /* 0x000fc600078e00ff */
[----:B------:R0:W1:Y:S04]  /*4b50*/  POPC R16, R50 ;  /* 0x0000003200107309 */ /* 0x0000680000000000 */
[----:B01----:R-:W-:Y:S05]  /*4b60*/  WARPSYNC.COLLECTIVE R19, `(.L_x_55) ;  /* 0x0000000013087348 */ /* 0x003fea0003c00000 */
[----:B-1----:R1:W2:Y:S02]  /*4b70*/  SHFL.DOWN P2, R20, R18, R17, R16 ;  /* 0x0800001112147389 */ /* 0x0022a40000040010 */
[----:B012---:R-:W-:Y:S05]  /*4b80*/  ENDCOLLECTIVE ;  /* 0x000000000000791b */ /* 0x007fea0003800000 */
.L_x_55:
[----:B------:R-:W-:Y:S01]  /*4b90*/  ISETP.GE.AND P0, PT, R47, R16, PT ;  /* 0x000000102f00720c */ /* 0x000fe20003f06270 */
[----:B------:R-:W-:-:S03]  /*4ba0*/  IMAD.MOV.U32 R17, RZ, RZ, 0x2 ;  /* 0x00000002ff117424 */ /* 0x000fc600078e00ff */
[----:B------:R-:W-:Y:S02]  /*4bb0*/  SEL R20, R20, RZ, !P0 ;  /* 0x000000ff14147207 */ /* 0x000fe40004000000 */
[----:B------:R-:W-:-:S03]  /*4bc0*/  ISETP.GT.AND P0, PT, R22, R16, PT ;  /* 0x000000101600720c */ /* 0x000fc60003f04270 */
[----:B------:R-:W-:-:S04]  /*4bd0*/  IMAD.IADD R51, R20, 0x1, R41 ;  /* 0x0000000114337824 */ /* 0x000fc800078e0229 */
[----:B------:R-:W-:-:S07]  /*4be0*/  IMAD.MOV.U32 R18, RZ, RZ, R51 ;  /* 0x000000ffff127224 */ /* 0x000fce00078e0033 */
[----:B------:R-:W-:Y:S05]  /*4bf0*/  WARPSYNC.COLLECTIVE R19, `(.L_x_56) ;  /* 0x0000000013087348 */ /* 0x000fea0003c00000 */
[----:B------:R0:W1:Y:S02]  /*4c00*/  SHFL.DOWN P2, R20, R18, R17, R16 ;  /* 0x0800001112147389 */ /* 0x0000640000040010 */
[----:B01----:R-:W-:Y:S05]  /*4c10*/  ENDCOLLECTIVE ;  /* 0x000000000000791b */ /* 0x003fea0003800000 */
.L_x_56:
        /* <DEDUP_REMOVED lines=8> */
.L_x_57:
        /* <DEDUP_REMOVED lines=8> */
.L_x_58:
        /* <DEDUP_REMOVED lines=8> */
.L_x_59:
[----:B------:R-:W-:Y:S05]  /*4da0*/  WARPSYNC.COLLECTIVE R19, `(.L_x_60) ;  /* 0x0000000013087348 */ /* 0x000fea0003c00000 */
[----:B------:R-:W-:Y:S01]  /*4db0*/  VOTE.ALL P0, P0 ;  /* 0x0000000000ff7806 */ /* 0x000fe20000000000 */
[----:B------:R-:W-:-:S12]  /*4dc0*/  ENDCOLLECTIVE ;  /* 0x000000000000791b */ /* 0x000fd80003800000 */
.L_x_60:
[----:B------:R-:W-:-:S04]  /*4dd0*/  ISETP.GT.AND P2, PT, R37, R16, PT ;  /* 0x000000102500720c */ /* 0x000fc80003f44270 */
[----:B------:R-:W-:-:S04]  /*4de0*/  SEL R20, R20, RZ, !P2 ;  /* 0x000000ff14147207 */ /* 0x000fc80005000000 */
[----:B------:R-:W-:Y:S01]  /*4df0*/  IADD3 R39, PT, PT, R50, R20, R39 ;  /* 0x0000001432277210 */ /* 0x000fe20007ffe027 */
[----:B------:R-:W-:Y:S06]  /*4e00*/  BRA `(.L_x_61) ;  /* 0xffffffc800907947 */ /* 0x000fec000383ffff */
.L_x_20:
[----:B------:R-:W-:Y:S01]  /*4e10*/  BSSY B0, `(.L_x_62) ;  /* 0x0000006000007945 */ /* 0x000fe20003800000 */
[----:B------:R-:W-:Y:S01]  /*4e20*/  PLOP3.LUT P0, PT, P0, PT, PT, 0x8, 0x80 ;  /* 0x000000000080781c */ /* 0x000fe2000070e170 */
[----:B------:R-:W-:-:S12]  /*4e30*/  IMAD.MOV.U32 R19, RZ, RZ, -0x1 ;  /* 0xffffffffff137424 */ /* 0x000fd800078e00ff */
[----:B------:R-:W-:Y:S05]  /*4e40*/  WARPSYNC.COLLECTIVE R19, `(.L_x_63) ;  /* 0x0000000013087348 */ /* 0x000fea0003c00000 */
[----:B------:R-:W-:Y:S01]  /*4e50*/  VOTE.ANY P0, P0 ;  /* 0x0000000000ff7806 */ /* 0x000fe20000000100 */
[----:B------:R-:W-:-:S12]  /*4e60*/  ENDCOLLECTIVE ;  /* 0x000000000000791b */ /* 0x000fd80003800000 */
.L_x_63:
[----:B------:R-:W-:Y:S05]  /*4e70*/  BSYNC B0 ;  /* 0x0000000000007941 */ /* 0x000fea0003800000 */
.L_x_62:
[----:B------:R-:W-:Y:S05]  /*4e80*/  BRA `(.L_x_64) ;  /* 0xffffffe000a87947 */ /* 0x000fea000383ffff */
.L_x_22:
[----:B------:R-:W-:Y:S01]  /*4e90*/  BSSY B0, `(.L_x_65) ;  /* 0x0000006000007945 */ /* 0x000fe20003800000 */
[----:B------:R-:W-:Y:S01]  /*4ea0*/  PLOP3.LUT P0, PT, P0, PT, PT, 0x8, 0x80 ;  /* 0x000000000080781c */ /* 0x000fe2000070e170 */
[----:B------:R-:W-:-:S12]  /*4eb0*/  IMAD.MOV.U32 R19, RZ, RZ, -0x1 ;  /* 0xffffffffff137424 */ /* 0x000fd800078e00ff */
[----:B------:R-:W-:Y:S05]  /*4ec0*/  WARPSYNC.COLLECTIVE R19, `(.L_x_66) ;  /* 0x0000000013087348 */ /* 0x000fea0003c00000 */
[----:B------:R-:W-:Y:S01]  /*4ed0*/  VOTE.ANY P0, P0 ;  /* 0x0000000000ff7806 */ /* 0x000fe20000000100 */
[----:B------:R-:W-:-:S12]  /*4ee0*/  ENDCOLLECTIVE ;  /* 0x000000000000791b */ /* 0x000fd80003800000 */
.L_x_66:
[----:B------:R-:W-:Y:S05]  /*4ef0*/  BSYNC B0 ;  /* 0x0000000000007941 */ /* 0x000fea0003800000 */
.L_x_65:
[----:B------:R-:W-:Y:S05]  /*4f00*/  BRA `(.L_x_67) ;  /* 0xffffffe000fc7947 */ /* 0x000fea000383ffff */
.L_x_24:
[----:B------:R-:W0:Y:S01]  /*4f10*/  S2R R53, SR_GEMASK ;  /* 0x0000000000357919 */ /* 0x000e220000003c00 */
[----:B------:R-:W-:Y:S01]  /*4f20*/  BSSY B0, `(.L_x_68) ;  /* 0x0000006000007945 */ /* 0x000fe20003800000 */
[----:B------:R-:W-:Y:S01]  /*4f30*/  PLOP3.LUT P0, PT, P0, PT, PT, 0x8, 0x80 ;  /* 0x000000000080781c */ /* 0x000fe2000070e170 */
[----:B------:R-:W-:-:S12]  /*4f40*/  IMAD.MOV.U32 R19, RZ, RZ, -0x1 ;  /* 0xffffffffff137424 */ /* 0x000fd800078e00ff */
[----:B0-----:R-:W-:Y:S05]  /*4f50*/  WARPSYNC.COLLECTIVE R19, `(.L_x_69) ;  /* 0x0000000013087348 */ /* 0x001fea0003c00000 */
[----:B------:R-:W-:Y:S01]  /*4f60*/  VOTE.ANY R19, PT, P0 ;  /* 0x0000000000137806 */ /* 0x000fe200000e0100 */
[----:B0-----:R-:W-:Y:S06]  /*4f70*/  ENDCOLLECTIVE ;  /* 0x000000000000791b */ /* 0x001fec0003800000 */
.L_x_69:
[----:B------:R-:W-:Y:S05]  /*4f80*/  BSYNC B0 ;  /* 0x0000000000007941 */ /* 0x000fea0003800000 */
.L_x_68:
[----:B------:R-:W-:Y:S01]  /*4f90*/  LOP3.LUT R19, R19, 0x80000000, R53, 0xec, !PT ;  /* 0x8000000013137812 */ /* 0x000fe200078eec35 */
[----:B------:R-:W-:Y:S02]  /*4fa0*/  IMAD.MOV.U32 R18, RZ, RZ, R25 ;  /* 0x000000ffff127224 */ /* 0x000fe400078e0019 */
[----:B------:R-:W-:Y:S02]  /*4fb0*/  IMAD.MOV.U32 R17, RZ, RZ, 0x1 ;  /* 0x00000001ff117424 */ /* 0x000fe400078e00ff */
[----:B------:R-:W-:-:S05]  /*4fc0*/  VIADD R16, R19, 0xffffffff ;  /* 0xffffffff13107836 */ /* 0x000fca0000000000 */
[----:B------:R-:W-:Y:S01]  /*4fd0*/  LOP3.LUT R44, R19, R16, RZ, 0xc, !PT ;  /* 0x00000010132c7212 */ /* 0x000fe200078e0cff */
[----:B------:R-:W-:-:S05]  /*4fe0*/  IMAD.MOV.U32 R19, RZ, RZ, -0x1 ;  /* 0xffffffffff137424 */ /* 0x000fca00078e00ff */
[----:B------:R-:W0:Y:S02]  /*4ff0*/  POPC R44, R44 ;  /* 0x0000002c002c7309 */ /* 0x000e240000000000 */
[----:B0-----:R-:W-:Y:S01]  /*5000*/  IMAD.MOV.U32 R16, RZ, RZ, R44 ;  /* 0x000000ffff107224 */ /* 0x001fe200078e002c */
[----:B------:R-:W-:-:S13]  /*5010*/  ISETP.GE.AND P0, PT, R36, R44, PT ;  /* 0x0000002c2400720c */ /* 0x000fda0003f06270 */
[----:B------:R-:W-:Y:S05]  /*5020*/  WARPSYNC.COLLECTIVE R19, `(.L_x_70) ;  /* 0x0000000013087348 */ /* 0x000fea0003c00000 */
[----:B------:R0:W1:Y:S02]  /*5030*/  SHFL.DOWN P2, R20, R18, R17, R16 ;  /* 0x0800001112147389 */ /* 0x0000640000040010 */
[----:B01----:R-:W-:Y:S05]  /*5040*/  ENDCOLLECTIVE ;  /* 0x000000000000791b */ /* 0x003fea0003800000 */
.L_x_70:
[----:B------:R-:W-:Y:S01]  /*5050*/  IMAD.MOV.U32 R17, RZ, RZ, 0x2 ;  /* 0x00000002ff117424 */ /* 0x000fe200078e00ff */
[----:B------:R-:W-:-:S05]  /*5060*/  SEL R20, R20, RZ, !P0 ;  /* 0x000000ff14147207 */ /* 0x000fca0004000000 */
[----:B------:R-:W-:Y:S02]  /*5070*/  IMAD.IADD R35, R20, 0x1, R25 ;  /* 0x0000000114237824 */ /* 0x000fe400078e0219 */
[----:B------:R-:W-:Y:S02]  /*5080*/  VIADD R25, R36, 0x2 ;  /* 0x0000000224197836 */ /* 0x000fe40000000000 */
[----:B------:R-:W-:-:S03]  /*5090*/  IMAD.MOV.U32 R18, RZ, RZ, R35 ;  /* 0x000000ffff127224 */ /* 0x000fc600078e0023 */
[----:B------:R-:W-:Y:S01]  /*50a0*/  ISETP.GT.AND P0, PT, R25, R44, PT ;  /* 0x0000002c1900720c */ /* 0x000fe20003f04270 */
[----:B------:R-:W-:-:S12]  /*50b0*/  VIADD R25, R36, 0x4 ;  /* 0x0000000424197836 */ /* 0x000fd80000000000 */
[----:B------:R-:W-:Y:S05]  /*50c0*/  WARPSYNC.COLLECTIVE R19, `(.L_x_71) ;  /* 0x0000000013087348 */ /* 0x000fea0003c00000 */
[----:B------:R0:W1:Y:S02]  /*50d0*/  SHFL.DOWN P2, R20, R18, R17, R16 ;  /* 0x0800001112147389 */ /* 0x0000640000040010 */
[----:B01----:R-:W-:Y:S05]  /*50e0*/  ENDCOLLECTIVE ;  /* 0x000000000000791b */ /* 0x003fea0003800000 */
.L_x_71:
        /* <DEDUP_REMOVED lines=9> */
.L_x_72:
        /* <DEDUP_REMOVED lines=8> */
.L_x_73:
[----:B------:R-:W-:Y:S01]  /*5200*/  IMAD.MOV.U32 R17, RZ, RZ, 0x10 ;  /* 0x00000010ff117424 */ /* 0x000fe200078e00ff */
[----:B------:R-:W-:Y:S02]  /*5210*/  SEL R20, R20, RZ, !P0 ;  /* 0x000000ff14147207 */ /* 0x000fe40004000000 */
[----:B------:R-:W-:-:S03]  /*5220*/  ISETP.NE.AND P0, PT, R24, 0x65, PT ;  /* 0x000000651800780c */ /* 0x000fc60003f05270 */
[----:B------:R-:W-:Y:S02]  /*5230*/  IMAD.IADD R26, R25, 0x1, R20 ;  /* 0x00000001191a7824 */ /* 0x000fe400078e0214 */
[----:B------:R-:W-:Y:S02]  /*5240*/  VIADD R25, R36, 0x10 ;  /* 0x0000001024197836 */ /* 0x000fe40000000000 */
[----:B------:R-:W-:-:S03]  /*5250*/  IMAD.MOV.U32 R18, RZ, RZ, R26 ;  /* 0x000000ffff127224 */ /* 0x000fc600078e001a */
[----:B------:R-:W-:-:S13]  /*5260*/  ISETP.GT.AND P3, PT, R25, R44, PT ;  /* 0x0000002c1900720c */ /* 0x000fda0003f64270 */
[----:B------:R-:W-:Y:S05]  /*5270*/  WARPSYNC.COLLECTIVE R19, `(.L_x_74) ;  /* 0x0000000013087348 */ /* 0x000fea0003c00000 */
[----:B------:R0:W1:Y:S02]  /*5280*/  SHFL.DOWN P2, R20, R18, R17, R16 ;  /* 0x0800001112147389 */ /* 0x0000640000040010 */
[----:B01----:R-:W-:Y:S05]  /*5290*/  ENDCOLLECTIVE ;  /* 0x000000000000791b */ /* 0x003fea0003800000 */
.L_x_74:
[----:B------:R-:W-:Y:S05]  /*52a0*/  WARPSYNC.COLLECTIVE R19, `(.L_x_75) ;  /* 0x0000000013087348 */ /* 0x000fea0003c00000 */
[----:B------:R-:W-:Y:S01]  /*52b0*/  VOTE.ALL P0, P0 ;  /* 0x0000000000ff7806 */ /* 0x000fe20000000000 */
[----:B------:R-:W-:-:S12]  /*52c0*/  ENDCOLLECTIVE ;  /* 0x000000000000791b */ /* 0x000fd80003800000 */
.L_x_75:
[----:B------:R-:W0:Y:S01]  /*52d0*/  LDC.64 R16, c[0x0][0x390] ;  /* 0x0000e400ff107b82 */ /* 0x000e220000000a00 */
[----:B------:R-:W-:-:S05]  /*52e0*/  SEL R25, R20, RZ, !P3 ;  /* 0x000000ff14197207 */ /* 0x000fca0005800000 */
[----:B------:R-:W-:Y:S01]  /*52f0*/  IMAD.IADD R26, R26, 0x1, R25 ;  /* 0x000000011a1a7824 */ /* 0x000fe200078e0219 */
[----:B0-----:R-:W-:-:S05]  /*5300*/  IADD3 R35, P2, PT, R16, 0x100, RZ ;  /* 0x0000010010237810 */ /* 0x001fca0007f5e0ff */
[----:B------:R-:W-:Y:S01]  /*5310*/  IMAD.X R39, RZ, RZ, R17, P2 ;  /* 0x000000ffff277224 */ /* 0x000fe200010e0611 */
[----:B------:R-:W-:Y:S07]  /*5320*/  BRA `(.L_x_76) ;  /* 0xffffffe000907947 */ /* 0x000fee000383ffff */
.L_x_26:
[----:B------:R-:W-:Y:S01]  /*5330*/  BSSY B0, `(.L_x_77) ;  /* 0x0000006000007945 */ /* 0x000fe20003800000 */
[----:B------:R-:W-:Y:S01]  /*5340*/  PLOP3.LUT P0, PT, P0, PT, PT, 0x8, 0x80 ;  /* 0x000000000080781c */ /* 0x000fe2000070e170 */
[----:B------:R-:W-:-:S12]  /*5350*/  IMAD.MOV.U32 R19, RZ, RZ, -0x1 ;  /* 0xffffffffff137424 */ /* 0x000fd800078e00ff */
[----:B------:R-:W-:Y:S05]  /*5360*/  WARPSYNC.COLLECTIVE R19, `(.L_x_78) ;  /* 0x0000000013087348 */ /* 0x000fea0003c00000 */
[----:B------:R-:W-:Y:S01]  /*5370*/  VOTE.ANY P0, P0 ;  /* 0x0000000000ff7806 */ /* 0x000fe20000000100 */
[----:B------:R-:W-:-:S12]  /*5380*/  ENDCOLLECTIVE ;  /* 0x000000000000791b */ /* 0x000fd80003800000 */
.L_x_78:
[----:B------:R-:W-:Y:S05]  /*5390*/  BSYNC B0 ;  /* 0x0000000000007941 */ /* 0x000fea0003800000 */
.L_x_77:
[----:B------:R-:W-:Y:S05]  /*53a0*/  BRA `(.L_x_79) ;  /* 0xffffffe000a07947 */ /* 0x000fea000383ffff */
.L_x_28:
[----:B------:R-:W-:Y:S01]  /*53b0*/  BSSY B0, `(.L_x_80) ;  /* 0x0000006000007945 */ /* 0x000fe20003800000 */
[----:B------:R-:W-:Y:S01]  /*53c0*/  PLOP3.LUT P0, PT, P0, PT, PT, 0x8, 0x80 ;  /* 0x000000000080781c */ /* 0x000fe2000070e170 */
[----:B------:R-:W-:-:S12]  /*53d0*/  IMAD.MOV.U32 R19, RZ, RZ, -0x1 ;  /* 0xffffffffff137424 */ /* 0x000fd800078e00ff */
[----:B------:R-:W-:Y:S05]  /*53e0*/  WARPSYNC.COLLECTIVE R19, `(.L_x_81) ;  /* 0x0000000013087348 */ /* 0x000fea0003c00000 */
[----:B------:R-:W-:Y:S01]  /*53f0*/  VOTE.ANY P0, P0 ;  /* 0x0000000000ff7806 */ /* 0x000fe20000000100 */
[----:B------:R-:W-:-:S12]  /*5400*/  ENDCOLLECTIVE ;  /* 0x000000000000791b */ /* 0x000fd80003800000 */
.L_x_81:
[----:B------:R-:W-:Y:S05]  /*5410*/  BSYNC B0 ;  /* 0x0000000000007941 */ /* 0x000fea0003800000 */
.L_x_80:
[----:B------:R-:W-:Y:S05]  /*5420*/  BRA `(.L_x_82) ;  /* 0xffffffe000f47947 */ /* 0x000fea000383ffff */
.L_x_30:
[----:B------:R-:W-:Y:S01]  /*5430*/  BSSY B0, `(.L_x_83) ;  /* 0x0000006000007945 */ /* 0x000fe20003800000 */
[----:B------:R-:W-:Y:S01]  /*5440*/  PLOP3.LUT P0, PT, P0, PT, PT, 0x8, 0x80 ;  /* 0x000000000080781c */ /* 0x000fe2000070e170 */
[----:B------:R-:W-:-:S12]  /*5450*/  IMAD.MOV.U32 R19, RZ, RZ, -0x1 ;  /* 0xffffffffff137424 */ /* 0x000fd800078e00ff */
[----:B------:R-:W-:Y:S05]  /*5460*/  WARPSYNC.COLLECTIVE R19, `(.L_x_84) ;  /* 0x0000000013087348 */ /* 0x000fea0003c00000 */
[----:B------:R-:W-:Y:S01]  /*5470*/  VOTE.ANY R19, PT, P0 ;  /* 0x0000000000137806 */ /* 0x000fe200000e0100 */
[----:B------:R-:W-:Y:S06]  /*5480*/  ENDCOLLECTIVE ;  /* 0x000000000000791b */ /* 0x000fec0003800000 */
.L_x_84:
[----:B------:R-:W-:Y:S05]  /*5490*/  BSYNC B0 ;  /* 0x0000000000007941 */ /* 0x000fea0003800000 */
.L_x_83:
[----:B------:R-:W-:Y:S01]  /*54a0*/  LOP3.LUT R19, R19, 0x80000000, R53, 0xec, !PT ;  /* 0x8000000013137812 */ /* 0x000fe200078eec35 */
[----:B------:R-:W-:Y:S02]  /*54b0*/  IMAD.MOV.U32 R18, RZ, RZ, R25 ;  /* 0x000000ffff127224 */ /* 0x000fe400078e0019 */
[----:B------:R-:W-:Y:S02]  /*54c0*/  IMAD.MOV.U32 R17, RZ, RZ, 0x1 ;  /* 0x00000001ff117424 */ /* 0x000fe400078e00ff */
[----:B------:R-:W-:Y:S02]  /*54d0*/  VIADD R16, R19, 0xffffffff ;  /* 0xffffffff13107836 */ /* 0x000fe40000000000 */
[----:B------:R-:W-:-:S03]  /*54e0*/  VIADD R21, R21, 0xffffffe0 ;  /* 0xffffffe015157836 */ /* 0x000fc60000000000 */
[----:B------:R-:W-:Y:S01]  /*54f0*/  LOP3.LUT R16, R19, R16, RZ, 0xc, !PT ;  /* 0x0000001013107212 */ /* 0x000fe200078e0cff */
[----:B------:R-:W-:-:S05]  /*5500*/  IMAD.MOV.U32 R19, RZ, RZ, -0x1 ;  /* 0xffffffffff137424 */ /* 0x000fca00078e00ff */
[----:B------:R-:W0:Y:S02]  /*5510*/  POPC R16, R16 ;  /* 0x0000001000107309 */ /* 0x000e240000000000 */
[----:B0-----:R-:W-:Y:S05]  /*5520*/  WARPSYNC.COLLECTIVE R19, `(.L_x_85) ;  /* 0x0000000013087348 */ /* 0x001fea0003c00000 */
[----:B0-----:R0:W1:Y:S02]  /*5530*/  SHFL.DOWN P2, R20, R18, R17, R16 ;  /* 0x0800001112147389 */ /* 0x0010640000040010 */
[----:B01----:R-:W-:Y:S05]  /*5540*/  ENDCOLLECTIVE ;  /* 0x000000000000791b */ /* 0x003fea0003800000 */
.L_x_85:
[----:B------:R-:W-:Y:S01]  /*5550*/  ISETP.GE.AND P0, PT, R36, R16, PT ;  /* 0x000000102400720c */ /* 0x000fe20003f06270 */
[----:B------:R-:W-:-:S03]  /*5560*/  IMAD.MOV.U32 R17, RZ, RZ, 0x2 ;  /* 0x00000002ff117424 */ /* 0x000fc600078e00ff */
[----:B------:R-:W-:-:S05]  /*5570*/  SEL R20, R20, RZ, !P0 ;  /* 0x000000ff14147207 */ /* 0x000fca0004000000 */
[----:B------:R-:W-:Y:S02]  /*5580*/  IMAD.IADD R25, R20, 0x1, R25 ;  /* 0x0000000114197824 */ /* 0x000fe400078e0219 */
[----:B------:R-:W-:Y:S02]  /*5590*/  VIADD R20, R36, 0x2 ;  /* 0x0000000224147836 */ /* 0x000fe40000000000 */
[----:B------:R-:W-:-:S03]  /*55a0*/  IMAD.MOV.U32 R18, RZ, RZ, R25 ;  /* 0x000000ffff127224 */ /* 0x000fc600078e0019 */
[----:B------:R-:W-:-:S13]  /*55b0*/  ISETP.GT.AND P0, PT, R20, R16, PT ;  /* 0x000000101400720c */ /* 0x000fda0003f04270 */
[----:B------:R-:W-:Y:S05]  /*55c0*/  WARPSYNC.COLLECTIVE R19, `(.L_x_86) ;  /* 0x0000000013087348 */ /* 0x000fea0003c00000 */
[----:B------:R0:W1:Y:S02]  /*55d0*/  SHFL.DOWN P2, R20, R18, R17, R16 ;  /* 0x0800001112147389 */ /* 0x0000640000040010 */
[----:B01----:R-:W-:Y:S05]  /*55e0*/  ENDCOLLECTIVE ;  /* 0x000000000000791b */ /* 0x003fea0003800000 */
.L_x_86:
[----:B------:R-:W-:Y:S01]  /*55f0*/  IMAD.MOV.U32 R17, RZ, RZ, 0x4 ;  /* 0x00000004ff117424 */ /* 0x000fe200078e00ff */
        /* <DEDUP_REMOVED lines=8> */
.L_x_87:
        /* <DEDUP_REMOVED lines=9> */
.L_x_88:
[----:B------:R-:W-:Y:S01]  /*5710*/  IMAD.MOV.U32 R17, RZ, RZ, 0x10 ;  /* 0x00000010ff117424 */ /* 0x000fe200078e00ff */
[----:B------:R-:W-:-:S05]  /*5720*/  SEL R20, R20, RZ, !P0 ;  /* 0x000000ff14147207 */ /* 0x000fca0004000000 */
[----:B------:R-:W-:-:S04]  /*5730*/  IMAD.IADD R25, R25, 0x1, R20 ;  /* 0x0000000119197824 */ /* 0x000fc800078e0214 */
[----:B------:R-:W-:-:S07]  /*5740*/  IMAD.MOV.U32 R18, RZ, RZ, R25 ;  /* 0x000000ffff127224 */ /* 0x000fce00078e0019 */
[----:B------:R-:W-:Y:S05]  /*5750*/  WARPSYNC.COLLECTIVE R19, `(.L_x_89) ;  /* 0x0000000013087348 */ /* 0x000fea0003c00000 */
[----:B------:R0:W1:Y:S02]  /*5760*/  SHFL.DOWN P2, R20, R18, R17, R16 ;  /* 0x0800001112147389 */ /* 0x0000640000040010 */
[----:B01----:R-:W-:Y:S05]  /*5770*/  ENDCOLLECTIVE ;  /* 0x000000000000791b */ /* 0x003fea0003800000 */
.L_x_89:
[----:B------:R-:W-:-:S05]  /*5780*/  VIADD R17, R36, 0x10 ;  /* 0x0000001024117836 */ /* 0x000fca0000000000 */
[----:B------:R-:W-:-:S04]  /*5790*/  ISETP.GT.AND P0, PT, R17, R16, PT ;  /* 0x000000101100720c */ /* 0x000fc80003f04270 */
[----:B------:R-:W-:Y:S02]  /*57a0*/  SEL R20, R20, RZ, !P0 ;  /* 0x000000ff14147207 */ /* 0x000fe40004000000 */
[----:B------:R-:W-:Y:S02]  /*57b0*/  ISETP.NE.AND P0, PT, R24, 0x65, PT ;  /* 0x000000651800780c */ /* 0x000fe40003f05270 */
[----:B------:R-:W-:-:S11]  /*57c0*/  IADD3 R26, PT, PT, R25, R20, R26 ;  /* 0x00000014191a7210 */ /* 0x000fd60007ffe01a */
[----:B------:R-:W-:Y:S05]  /*57d0*/  WARPSYNC.COLLECTIVE R19, `(.L_x_90) ;  /* 0x0000000013087348 */ /* 0x000fea0003c00000 */
[----:B------:R-:W-:Y:S01]  /*57e0*/  VOTE.ALL P0, P0 ;  /* 0x0000000000ff7806 */ /* 0x000fe20000000000 */
[----:B------:R-:W-:-:S12]  /*57f0*/  ENDCOLLECTIVE ;  /* 0x000000000000791b */ /* 0x000fd80003800000 */
.L_x_90:
[----:B------:R-:W-:Y:S05]  /*5800*/  BRA `(.L_x_91) ;  /* 0xffffffe0008c7947 */ /* 0x000fea000383ffff */
.L_x_92:
[----:B------:R-:W-:-:S00]  /*5810*/  BRA `(.L_x_92) ;  /* 0xfffffffc00fc7947 */ /* 0x000fc0000383ffff */
[----:B------:R-:W-:-:S00]  /*5820*/  NOP ;  /* 0x0000000000007918 */ /* 0x000fc00000000000 */
        /* <DEDUP_REMOVED lines=13> */
.L_x_102:


//--------------------- .text._ZN3cub18CUB_300001_SM_10006detail4scan20DeviceScanInitKernelINS0_13ScanTileStateIjLb1EEEEEvT_i --------------------------
	.section	.text._ZN3cub18CUB_300001_SM_10006detail4scan20DeviceScanInitKernelINS0_13ScanTileStateIjLb1EEEEEvT_i,"ax",@progbits
	.align	128
        .global         _ZN3cub18CUB_300001_SM_10006detail4scan20DeviceScanInitKernelINS0_13ScanTileStateIjLb1EEEEEvT_i
        .type           _ZN3cub18CUB_300001_SM_10006detail4scan20DeviceScanInitKernelINS0_13ScanTileStateIjLb1EEEEEvT_i,@function
        .size           _ZN3cub18CUB_300001_SM_10006detail4scan20DeviceScanInitKernelINS0_13ScanTileStateIjLb1EEEEEvT_i,(.L_x_103 - _ZN3cub18CUB_300001_SM_10006detail4scan20DeviceScanInitKernelINS0_13ScanTileStateIjLb1EEEEEvT_i)
        .other          _ZN3cub18CUB_300001_SM_10006detail4scan20DeviceScanInitKernelINS0_13ScanTileStateIjLb1EEEEEvT_i,@"STO_CUDA_ENTRY STV_DEFAULT"
_ZN3cub18CUB_300001_SM_10006detail4scan20DeviceScanInitKernelINS0_13ScanTileStateIjLb1EEEEEvT_i:
.text._ZN3cub18CUB_300001_SM_10006detail4scan20DeviceScanInitKernelINS0_13ScanTileStateIjLb1EEEEEvT_i:
[----:B------:R-:W-:Y:S01]  /*0000*/  LDC R1, c[0x0][0x37c] ;  /* 0x0000df00ff017b82 */ /* 0x000fe20000000800 */
[----:B------:R-:W0:Y:S07]  /*0010*/  S2R R0, SR_TID.X ;  /* 0x0000000000007919 */ /* 0x000e2e0000002100 */
[----:B------:R-:W1:Y:S01]  /*0020*/  S2UR UR6, SR_CTAID.X ;  /* 0x00000000000679c3 */ /* 0x000e620000002500 */
[----:B------:R-:W2:Y:S07]  /*0030*/  LDCU UR4, c[0x0][0x388] ;  /* 0x00007100ff0477ac */ /* 0x000eae0008000800 */
[----:B------:R-:W1:Y:S01]  /*0040*/  LDC R5, c[0x0][0x360] ;  /* 0x0000d800ff057b82 */ /* 0x000e620000000800 */
[----:B0-----:R-:W-:Y:S01]  /*0050*/  ISETP.GT.U32.AND P0, PT, R0, 0x1f, PT ;  /* 0x0000001f0000780c */ /* 0x001fe20003f04070 */
[----:B-1----:R-:W-:-:S03]  /*0060*/  IMAD R5, R5, UR6, R0 ;  /* 0x0000000605057c24 */ /* 0x002fc6000f8e0200 */
[----:B------:R-:W-:Y:S02]  /*0070*/  ISETP.NE.OR P0, PT, RZ, UR6, P0 ;  /* 0x00000006ff007c0c */ /* 0x000fe40008705670 */
[----:B--2---:R-:W-:Y:S01]  /*0080*/  ISETP.GE.AND P1, PT, R5, UR4, PT ;  /* 0x0000000405007c0c */ /* 0x004fe2000bf26270 */
[----:B------:R-:W0:-:S12]  /*0090*/  LDCU.64 UR4, c[0x0][0x358] ;  /* 0x00006b00ff0477ac */ /* 0x000e180008000a00 */
[----:B------:R-:W1:Y:S01]  /*00a0*/  @!P1 LDC.64 R2, c[0x0][0x380] ;  /* 0x0000e000ff029b82 */ /* 0x000e620000000a00 */
[----:B------:R-:W-:Y:S01]  /*00b0*/  @!P1 MOV R4, 0x63 ;  /* 0x0000006300049802 */ /* 0x000fe20000000f00 */
[----:B-1----:R-:W-:-:S04]  /*00c0*/  @!P1 IMAD.WIDE R2, R5, 0x8, R2 ;  /* 0x0000000805029825 */ /* 0x002fc800078e0202 */
[----:B------:R-:W-:-:S05]  /*00d0*/  HFMA2 R5, -RZ, RZ, 0, 0 ;  /* 0x00000000ff057431 */ /* 0x000fca00000001ff */
[----:B0-----:R0:W-:Y:S01]  /*00e0*/  @!P1 STG.E.64 desc[UR4][R2.64+0x100], R4 ;  /* 0x0001000402009986 */ /* 0x0011e2000c101b04 */
[----:B------:R-:W-:Y:S05]  /*00f0*/  @P0 EXIT ;  /* 0x000000000000094d */ /* 0x000fea0003800000 */
[----:B0-----:R-:W0:Y:S02]  /*0100*/  LDC.64 R2, c[0x0][0x380] ;  /* 0x0000e000ff027b82 */ /* 0x001e240000000a00 */
[----:B0-----:R-:W-:-:S05]  /*0110*/  IMAD.WIDE.U32 R2, R0, 0x8, R2 ;  /* 0x0000000800027825 */ /* 0x001fca00078e0002 */
[----:B------:R-:W-:Y:S01]  /*0120*/  STG.E.64 desc[UR4][R2.64], RZ ;  /* 0x000000ff02007986 */ /* 0x000fe2000c101b04 */
[----:B------:R-:W-:Y:S05]  /*0130*/  EXIT ;  /* 0x000000000000794d */ /* 0x000fea0003800000 */
.L_x_93:
        /* <DEDUP_REMOVED lines=12> */
.L_x_103:


//--------------------- .text._ZN3cub18CUB_300001_SM_10006detail11EmptyKernelIvEEvv --------------------------
	.section	.text._ZN3cub18CUB_300001_SM_10006detail11EmptyKernelIvEEvv,"ax",@progbits
	.align	128
        .global         _ZN3cub18CUB_300001_SM_10006detail11EmptyKernelIvEEvv
        .type           _ZN3cub18CUB_300001_SM_10006detail11EmptyKernelIvEEvv,@function
        .size           _ZN3cub18CUB_300001_SM_10006detail11EmptyKernelIvEEvv,(.L_x_104 - _ZN3cub18CUB_300001_SM_10006detail11EmptyKernelIvEEvv)
        .other          _ZN3cub18CUB_300001_SM_10006detail11EmptyKernelIvEEvv,@"STO_CUDA_ENTRY STV_DEFAULT"
_ZN3cub18CUB_300001_SM_10006detail11EmptyKernelIvEEvv:
.text._ZN3cub18CUB_300001_SM_10006detail11EmptyKernelIvEEvv:
[----:B------:R-:W-:Y:S01]  /*0000*/  LDC R1, c[0x0][0x37c] ;  /* 0x0000df00ff017b82 */ /* 0x000fe20000000800 */
[----:B------:R-:W-:Y:S05]  /*0010*/  EXIT ;  /* 0x000000000000794d */ /* 0x000fea0003800000 */
.L_x_94:
        /* <DEDUP_REMOVED lines=14> */
.L_x_104:


//--------------------- .text._Z13block_shufflePjS_S_S_jj --------------------------
	.section	.text._Z13block_shufflePjS_S_S_jj,"ax",@progbits
	.align	128
        .global         _Z13block_shufflePjS_S_S_jj
        .type           _Z13block_shufflePjS_S_S_jj,@function
        .size           _Z13block_shufflePjS_S_S_jj,(.L_x_105 - _Z13block_shufflePjS_S_S_jj)
        .other          _Z13block_shufflePjS_S_S_jj,@"STO_CUDA_ENTRY STV_DEFAULT"
_Z13block_shufflePjS_S_S_jj:
.text._Z13block_shufflePjS_S_S_jj:
[----:B------:R-:W-:Y:S01]  /*0000*/  LDC R1, c[0x0][0x37c] ;  /* 0x0000df00ff017b82 */ /* 0x000fe20000000800 */
[----:B------:R-:W0:Y:S01]  /*0010*/  S2R R9, SR_TID.X ;  /* 0x0000000000097919 */ /* 0x000e220000002100 */
[----:B------:R-:W1:Y:S01]  /*0020*/  LDCU UR4, c[0x0][0x3a4] ;  /* 0x00007480ff0477ac */ /* 0x000e620008000800 */
[----:B------:R-:W0:Y:S02]  /*0030*/  S2R R13, SR_CTAID.X ;  /* 0x00000000000d7919 */ /* 0x000e240000002500 */
[----:B0-----:R-:W-:-:S04]  /*0040*/  LEA R9, R13, R9, 0x8 ;  /* 0x000000090d097211 */ /* 0x001fc800078e40ff */
[----:B-1----:R-:W-:-:S13]  /*0050*/  ISETP.GE.U32.AND P0, PT, R9, UR4, PT ;  /* 0x0000000409007c0c */ /* 0x002fda000bf06070 */
[----:B------:R-:W-:Y:S05]  /*0060*/  @P0 EXIT ;  /* 0x000000000000094d */ /* 0x000fea0003800000 */
[----:B------:R-:W0:Y:S01]  /*0070*/  LDC.64 R2, c[0x0][0x388] ;  /* 0x0000e200ff027b82 */ /* 0x000e220000000a00 */
[----:B------:R-:W1:Y:S01]  /*0080*/  LDCU.64 UR4, c[0x0][0x358] ;  /* 0x00006b00ff0477ac */ /* 0x000e620008000a00 */
[----:B------:R-:W2:Y:S06]  /*0090*/  LDCU UR7, c[0x0][0x3a0] ;  /* 0x00007400ff0777ac */ /* 0x000eac0008000800 */
[----:B------:R-:W3:Y:S08]  /*00a0*/  LDC.64 R6, c[0x0][0x398] ;  /* 0x0000e600ff067b82 */ /* 0x000ef00000000a00 */
[----:B------:R-:W4:Y:S01]  /*00b0*/  LDC.64 R4, c[0x0][0x390] ;  /* 0x0000e400ff047b82 */ /* 0x000f220000000a00 */
[----:B0-----:R-:W-:-:S05]  /*00c0*/  IMAD.WIDE.U32 R2, R9, 0x4, R2 ;  /* 0x0000000409027825 */ /* 0x001fca00078e0002 */
[----:B-1----:R0:W2:Y:S01]  /*00d0*/  LDG.E R11, desc[UR4][R2.64] ;  /* 0x00000004020b7981 */ /* 0x0020a2000c1e1900 */
[----:B------:R-:W1:Y:S01]  /*00e0*/  LDCU UR6, c[0x0][0x370] ;  /* 0x00006e00ff0677ac */ /* 0x000e620008000800 */
[----:B---3--:R-:W-:-:S06]  /*00f0*/  IMAD.WIDE.U32 R6, R9, 0x4, R6 ;  /* 0x0000000409067825 */ /* 0x008fcc00078e0006 */
[----:B------:R-:W3:Y:S01]  /*0100*/  LDG.E R7, desc[UR4][R6.64] ;  /* 0x0000000406077981 */ /* 0x000ee2000c1e1900 */
[----:B0-----:R-:W0:Y:S01]  /*0110*/  LDC.64 R2, c[0x0][0x380] ;  /* 0x0000e000ff027b82 */ /* 0x001e220000000a00 */
[----:B--2---:R-:W-:-:S04]  /*0120*/  SHF.R.U32.HI R0, RZ, UR7, R11 ;  /* 0x00000007ff007c19 */ /* 0x004fc8000801160b */
[----:B------:R-:W-:-:S05]  /*0130*/  LOP3.LUT R0, R0, 0xf, RZ, 0xc0, !PT ;  /* 0x0000000f00007812 */ /* 0x000fca00078ec0ff */
[----:B-1----:R-:W-:-:S04]  /*0140*/  IMAD R13, R0, UR6, R13 ;  /* 0x00000006000d7c24 */ /* 0x002fc8000f8e020d */
[----:B----4-:R-:W-:-:S06]  /*0150*/  IMAD.WIDE.U32 R4, R13, 0x4, R4 ;  /* 0x000000040d047825 */ /* 0x010fcc00078e0004 */
[----:B------:R-:W3:Y:S01]  /*0160*/  LDG.E R4, desc[UR4][R4.64] ;  /* 0x0000000404047981 */ /* 0x000ee2000c1e1900 */
[----:B------:R-:W-:Y:S01]  /*0170*/  BAR.SYNC.DEFER_BLOCKING 0x0 ;  /* 0x0000000000007b1d */ /* 0x000fe20000010000 */
[----:B---3--:R-:W-:-:S05]  /*0180*/  IADD3 R9, PT, PT, R4, R7, RZ ;  /* 0x0000000704097210 */ /* 0x008fca0007ffe0ff */
[----:B0-----:R-:W-:-:S05]  /*0190*/  IMAD.WIDE.U32 R2, R9, 0x4, R2 ;  /* 0x0000000409027825 */ /* 0x001fca00078e0002 */
[----:B------:R-:W-:Y:S01]  /*01a0*/  STG.E desc[UR4][R2.64], R11 ;  /* 0x0000000b02007986 */ /* 0x000fe2000c101904 */
[----:B------:R-:W-:Y:S05]  /*01b0*/  EXIT ;  /* 0x000000000000794d */ /* 0x000fea0003800000 */
.L_x_95:
        /* <DEDUP_REMOVED lines=12> */
.L_x_105:


//--------------------- .text._Z16radix_sort_blockPjS_S_jS_j --------------------------
	.section	.text._Z16radix_sort_blockPjS_S_jS_j,"ax",@progbits
	.align	128
        .global         _Z16radix_sort_blockPjS_S_jS_j
        .type           _Z16radix_sort_blockPjS_S_jS_j,@function
        .size           _Z16radix_sort_blockPjS_S_jS_j,(.L_x_106 - _Z16radix_sort_blockPjS_S_jS_j)
        .other          _Z16radix_sort_blockPjS_S_jS_j,@"STO_CUDA_ENTRY STV_DEFAULT"
_Z16radix_sort_blockPjS_S_jS_j:
.text._Z16radix_sort_blockPjS_S_jS_j:
[----:B------:R-:W-:Y:S01]  /*0000*/  LDC R1, c[0x0][0x37c] ;  /* 0x0000df00ff017b82 */ /* 0x000fe20000000800 */
[----:B------:R-:W0:Y:S01]  /*0010*/  S2R R4, SR_TID.X ;  /* 0x0000000000047919 */ /* 0x000e220000002100 */
[----:B------:R-:W1:Y:S01]  /*0020*/  LDCU UR4, c[0x0][0x3a8] ;  /* 0x00007500ff0477ac */ /* 0x000e620008000800 */
[----:B------:R-:W0:Y:S01]  /*0030*/  S2R R5, SR_CTAID.X ;  /* 0x0000000000057919 */ /* 0x000e220000002500 */
[----:B------:R-:W2:Y:S04]  /*0040*/  LDCU.64 UR8, c[0x0][0x358] ;  /* 0x00006b00ff0877ac */ /* 0x000ea80008000a00 */
[----:B------:R-:W3:Y:S01]  /*0050*/  S2UR UR5, SR_CgaCtaId ;  /* 0x00000000000579c3 */ /* 0x000ee20000008800 */
[----:B------:R-:W4:Y:S01]  /*0060*/  LDCU UR7, c[0x0][0x3a8] ;  /* 0x00007500ff0777ac */ /* 0x000f220008000800 */
[----:B0-----:R-:W-:-:S05]  /*0070*/  IMAD R26, R5, 0x100, R4 ;  /* 0x00000100051a7824 */ /* 0x001fca00078e0204 */
[----:B-1----:R-:W-:-:S13]  /*0080*/  ISETP.GE.U32.AND P0, PT, R26, UR4, PT ;  /* 0x000000041a007c0c */ /* 0x002fda000bf06070 */
[----:B------:R-:W0:Y:S02]  /*0090*/  @!P0 LDC.64 R2, c[0x0][0x3a0] ;  /* 0x0000e800ff028b82 */ /* 0x000e240000000a00 */
[----:B0-----:R-:W-:-:S05]  /*00a0*/  @!P0 IMAD.WIDE.U32 R2, R26, 0x4, R2 ;  /* 0x000000041a028825 */ /* 0x001fca00078e0002 */
[----:B--2---:R0:W2:Y:S01]  /*00b0*/  @!P0 LDG.E R8, desc[UR8][R2.64] ;  /* 0x0000000802088981 */ /* 0x0040a2000c1e1900 */
[----:B------:R-:W-:Y:S01]  /*00c0*/  UMOV UR4, 0x400 ;  /* 0x0000040000047882 */ /* 0x000fe20000000000 */
[----:B------:R-:W1:Y:S01]  /*00d0*/  LDC R6, c[0x0][0x370] ;  /* 0x0000dc00ff067b82 */ /* 0x000e620000000800 */
[----:B---3--:R-:W-:Y:S01]  /*00e0*/  ULEA UR4, UR5, UR4, 0x18 ;  /* 0x0000000405047291 */ /* 0x008fe2000f8ec0ff */
[----:B------:R-:W-:Y:S01]  /*00f0*/  ISETP.NE.AND P1, PT, R4, RZ, PT ;  /* 0x000000ff0400720c */ /* 0x000fe20003f25270 */
[----:B------:R-:W-:-:S04]  /*0100*/  UMOV UR6, 0xc04 ;  /* 0x00000c0400067882 */ /* 0x000fc80000000000 */
[----:B------:R-:W-:Y:S01]  /*0110*/  IMAD.U32 R27, RZ, RZ, UR4 ;  /* 0x00000004ff1b7e24 */ /* 0x000fe2000f8e00ff */
[----:B0-----:R-:W0:Y:S03]  /*0120*/  LDC.64 R2, c[0x0][0x390] ;  /* 0x0000e400ff027b82 */ /* 0x001e260000000a00 */
[----:B------:R-:W-:Y:S01]  /*0130*/  IMAD R25, R4, 0x4, R27 ;  /* 0x0000000404197824 */ /* 0x000fe200078e021b */
[----:B------:R-:W3:Y:S04]  /*0140*/  LDCU UR4, c[0x0][0x398] ;  /* 0x00007300ff0477ac */ /* 0x000ee80008000800 */
[----:B--2---:R-:W-:Y:S04]  /*0150*/  @!P0 STS [R25], R8 ;  /* 0x0000000819008388 */ /* 0x004fe80000000800 */
[----:B------:R-:W-:Y:S01]  /*0160*/  @P0 STS [R25], RZ ;  /* 0x000000ff19000388 */ /* 0x000fe20000000800 */
[----:B------:R-:W-:Y:S06]  /*0170*/  BAR.SYNC.DEFER_BLOCKING 0x0 ;  /* 0x0000000000007b1d */ /* 0x000fec0000010000 */
[----:B------:R-:W3:Y:S02]  /*0180*/  LDS R24, [R25] ;  /* 0x0000000019187984 */ /* 0x000ee40000000800 */
[----:B---3--:R-:W-:-:S04]  /*0190*/  SHF.R.U32.HI R0, RZ, UR4, R24 ;  /* 0x00000004ff007c19 */ /* 0x008fc80008011618 */
[----:B------:R-:W-:-:S04]  /*01a0*/  LOP3.LUT R0, R0, 0xf, RZ, 0xc0, !PT ;  /* 0x0000000f00007812 */ /* 0x000fc800078ec0ff */
[----:B01--4-:R-:W-:-:S07]  /*01b0*/  IADD3 R7, PT, PT, -R0, RZ, RZ ;  /* 0x000000ff00077210 */ /* 0x013fce0007ffe1ff */
.L_x_98:
[----:B0-----:R-:W0:Y:S01]  /*01c0*/  @!P1 S2R R9, SR_CgaCtaId ;  /* 0x0000000000099919 */ /* 0x001e220000008800 */
[----:B-1----:R-:W-:Y:S01]  /*01d0*/  @!P1 MOV R8, 0x400 ;  /* 0x0000040000089802 */ /* 0x002fe20000000f00 */
[----:B------:R-:W-:Y:S01]  /*01e0*/  BSSY.RECONVERGENT B0, `(.L_x_96) ;  /* 0x000005b000007945 */ /* 0x000fe20003800200 */
[----:B------:R-:W-:Y:S01]  /*01f0*/  ISETP.GE.U32.AND P2, PT, R26, UR7, PT ;  /* 0x000000071a007c0c */ /* 0x000fe2000bf46070 */
[----:B------:R-:W-:Y:S01]  /*0200*/  STS [R25+0x400], RZ ;  /* 0x000400ff19007388 */ /* 0x000fe20000000800 */
[----:B------:R-:W-:-:S11]  /*0210*/  ISETP.GE.U32.AND P0, PT, R4, 0x2, PT ;  /* 0x000000020400780c */ /* 0x000fd60003f06070 */
[----:B------:R-:W-:Y:S02]  /*0220*/  @!P2 ISETP.NE.AND P3, PT, R7, RZ, PT ;  /* 0x000000ff0700a20c */ /* 0x000fe40003f65270 */
[----:B0-----:R-:W-:Y:S02]  /*0230*/  @!P1 LEA R27, R9, R8, 0x18 ;  /* 0x00000008091b9211 */ /* 0x001fe400078ec0ff */
[----:B------:R-:W-:-:S03]  /*0240*/  @!P2 SEL R8, RZ, 0x1, P3 ;  /* 0x00000001ff08a807 */ /* 0x000fc60001800000 */
[----:B------:R-:W-:Y:S01]  /*0250*/  @!P1 STS [R27+0x800], RZ ;  /* 0x000800ff1b009388 */ /* 0x000fe20000000800 */
[----:B------:R-:W-:Y:S01]  /*0260*/  BAR.SYNC.DEFER_BLOCKING 0x0 ;  /* 0x0000000000007b1d */ /* 0x000fe20000010000 */
[----:B------:R-:W-:-:S05]  /*0270*/  ISETP.NE.AND P1, PT, R4, RZ, PT ;  /* 0x000000ff0400720c */ /* 0x000fca0003f25270 */
[----:B------:R-:W-:Y:S02]  /*0280*/  @!P2 STS [R25+0x400], R8 ;  /* 0x000400081900a388 */ /* 0x000fe40000000800 */
[----:B------:R-:W-:Y:S06]  /*0290*/  BAR.SYNC.DEFER_BLOCKING 0x0 ;  /* 0x0000000000007b1d */ /* 0x000fec0000010000 */
[----:B------:R-:W-:Y:S04]  /*02a0*/  @!P1 LDS R10, [R25+0x400] ;  /* 0x00040000190a9984 */ /* 0x000fe80000000800 */
[----:B------:R-:W-:Y:S04]  /*02b0*/  @P1 LDS R12, [R25+0x400] ;  /* 0x00040000190c1984 */ /* 0x000fe80000000800 */
[----:B------:R-:W0:Y:S02]  /*02c0*/  @P1 LDS R9, [R25+0x3fc] ;  /* 0x0003fc0019091984 */ /* 0x000e240000000800 */
[----:B0-----:R-:W-:Y:S01]  /*02d0*/  @P1 IMAD.IADD R10, R12, 0x1, R9 ;  /* 0x000000010c0a1824 */ /* 0x001fe200078e0209 */
[----:B------:R-:W-:Y:S06]  /*02e0*/  BAR.SYNC.DEFER_BLOCKING 0x0 ;  /* 0x0000000000007b1d */ /* 0x000fec0000010000 */
[----:B------:R-:W-:Y:S02]  /*02f0*/  STS [R25+0x400], R10 ;  /* 0x0004000a19007388 */ /* 0x000fe40000000800 */
[----:B------:R-:W-:Y:S06]  /*0300*/  BAR.SYNC.DEFER_BLOCKING 0x0 ;  /* 0x0000000000007b1d */ /* 0x000fec0000010000 */
[----:B------:R-:W-:Y:S04]  /*0310*/  @P0 LDS R9, [R25+0x400] ;  /* 0x0004000019090984 */ /* 0x000fe80000000800 */
[----:B------:R-:W0:Y:S02]  /*0320*/  @P0 LDS R8, [R25+0x3f8] ;  /* 0x0003f80019080984 */ /* 0x000e240000000800 */
[----:B0-----:R-:W-:-:S06]  /*0330*/  @P0 IMAD.IADD R8, R9, 0x1, R8 ;  /* 0x0000000109080824 */ /* 0x001fcc00078e0208 */
[----:B------:R-:W0:Y:S01]  /*0340*/  @!P0 LDS R8, [R25+0x400] ;  /* 0x0004000019088984 */ /* 0x000e220000000800 */
[----:B------:R-:W-:Y:S01]  /*0350*/  BAR.SYNC.DEFER_BLOCKING 0x0 ;  /* 0x0000000000007b1d */ /* 0x000fe20000010000 */
[----:B------:R-:W-:-:S05]  /*0360*/  ISETP.GE.U32.AND P0, PT, R4, 0x4, PT ;  /* 0x000000040400780c */ /* 0x000fca0003f06070 */
[----:B0-----:R-:W-:Y:S02]  /*0370*/  STS [R25+0x400], R8 ;  /* 0x0004000819007388 */ /* 0x001fe40000000800 */
        /* <DEDUP_REMOVED lines=11> */
[----:B0-----:R-:W-:-:S06]  /*0430*/  @P0 IADD3 R8, PT, PT, R9, R8, RZ ;  /* 0x0000000809080210 */ /* 0x001fcc0007ffe0ff */
        /* <DEDUP_REMOVED lines=34> */
[----:B------:R-:W-:Y:S02]  /*0660*/  PLOP3.LUT P0, PT, PT, PT, PT, 0x8, 0x80 ;  /* 0x000000000080781c */ /* 0x000fe40003f0e170 */
[----:B------:R-:W-:-:S04]  /*0670*/  @!P2 PLOP3.LUT P0, PT, P3, PT, PT, 0x8, 0x80 ;  /* 0x000000000080a81c */ /* 0x000fc80001f0e170 */
[----:B------:R-:W-:Y:S01]  /*0680*/  ISETP.GE.U32.OR P0, PT, R26, UR7, !P0 ;  /* 0x000000071a007c0c */ /* 0x000fe2000c706470 */
[----:B0-----:R-:W-:Y:S01]  /*0690*/  STS [R25+0x400], R8 ;  /* 0x0004000819007388 */ /* 0x001fe20000000800 */
[----:B------:R-:W-:Y:S06]  /*06a0*/  BAR.SYNC.DEFER_BLOCKING 0x0 ;  /* 0x0000000000007b1d */ /* 0x000fec0000010000 */
[----:B------:R-:W0:Y:S02]  /*06b0*/  LDS R12, [R25+0x400] ;  /* 0x00040000190c7984 */ /* 0x000e240000000800 */
[----:B------:R-:W-:Y:S06]  /*06c0*/  BAR.SYNC.DEFER_BLOCKING 0x0 ;  /* 0x0000000000007b1d */ /* 0x000fec0000010000 */
[----:B0-----:R0:W-:Y:S02]  /*06d0*/  STS [R25+0x404], R12 ;  /* 0x0004040c19007388 */ /* 0x0011e40000000800 */
[----:B------:R-:W-:Y:S06]  /*06e0*/  BAR.SYNC.DEFER_BLOCKING 0x0 ;  /* 0x0000000000007b1d */ /* 0x000fec0000010000 */
[----:B------:R-:W-:Y:S05]  /*06f0*/  @P1 BRA `(.L_x_97) ;  /* 0x0000000000241947 */ /* 0x000fea0003800000 */
[----:B------:R-:W1:Y:S01]  /*0700*/  S2UR UR5, SR_CgaCtaId ;  /* 0x00000000000579c3 */ /* 0x000e620000008800 */
[----:B------:R-:W-:Y:S01]  /*0710*/  UMOV UR4, 0x400 ;  /* 0x0000040000047882 */ /* 0x000fe20000000000 */
[----:B------:R-:W-:Y:S01]  /*0720*/  IMAD.WIDE.U32 R8, R5, 0x4, R2 ;  /* 0x0000000405087825 */ /* 0x000fe200078e0002 */
[----:B-1----:R-:W-:-:S06]  /*0730*/  ULEA UR4, UR5, UR4, 0x18 ;  /* 0x0000000405047291 */ /* 0x002fcc000f8ec0ff */
[----:B------:R-:W-:-:S05]  /*0740*/  IMAD.U32 R27, RZ, RZ, UR4 ;  /* 0x00000004ff1b7e24 */ /* 0x000fca000f8e00ff */
[----:B------:R-:W1:Y:S04]  /*0750*/  LDS R10, [R27+0x800] ;  /* 0x000800001b0a7984 */ /* 0x000e680000000800 */
[----:B------:R2:W-:Y:S04]  /*0760*/  STS [R27+0x400], RZ ;  /* 0x000400ff1b007388 */ /* 0x0005e80000000800 */
[----:B-1----:R2:W-:Y:S04]  /*0770*/  STG.E desc[UR8][R8.64], R10 ;  /* 0x0000000a08007986 */ /* 0x0025e8000c101908 */
[----:B------:R2:W-:Y:S02]  /*0780*/  STS [R27+UR6], R10 ;  /* 0x0000000a1b007988 */ /* 0x0005e40008000806 */
.L_x_97:
[----:B------:R-:W-:Y:S05]  /*0790*/  BSYNC.RECONVERGENT B0 ;  /* 0x0000000000007941 */ /* 0x000fea0003800200 */
.L_x_96:
[----:B------:R-:W-:Y:S01]  /*07a0*/  BAR.SYNC.DEFER_BLOCKING 0x0 ;  /* 0x0000000000007b1d */ /* 0x000fe20000010000 */
[----:B------:R-:W-:Y:S01]  /*07b0*/  UIADD3 UR6, UPT, UPT, UR6, 0x4, URZ ;  /* 0x0000000406067890 */ /* 0x000fe2000fffe0ff */
[----:B------:R-:W-:Y:S01]  /*07c0*/  VIADD R7, R7, 0x1 ;  /* 0x0000000107077836 */ /* 0x000fe20000000000 */
[----:B------:R-:W-:Y:S02]  /*07d0*/  IADD3 R5, PT, PT, R6, R5, RZ ;  /* 0x0000000506057210 */ /* 0x000fe40007ffe0ff */
[----:B------:R-:W-:Y:S01]  /*07e0*/  UISETP.NE.AND UP0, UPT, UR6, 0xc44, UPT ;  /* 0x00000c440600788c */ /* 0x000fe2000bf05270 */
[----:B--2---:R-:W1:Y:S04]  /*07f0*/  @!P0 LDS R8, [R25+0x400] ;  /* 0x0004000019088984 */ /* 0x004e680000000800 */
[----:B-1----:R1:W-:Y:S01]  /*0800*/  @!P0 STS [R25+0x804], R8 ;  /* 0x0008040819008388 */ /* 0x0023e20000000800 */
[----:B------:R-:W-:Y:S06]  /*0810*/  BAR.SYNC.DEFER_BLOCKING 0x0 ;  /* 0x0000000000007b1d */ /* 0x000fec0000010000 */
[----:B------:R-:W-:Y:S05]  /*0820*/  BRA.U UP0, `(.L_x_98) ;  /* 0xfffffff900647547 */ /* 0x000fea000b83ffff */
[----:B------:R-:W-:Y:S04]  /*0830*/  BSSY.RECONVERGENT B0, `(.L_x_99) ;  /* 0x000001f000007945 */ /* 0x000fe80003800200 */
[----:B------:R-:W-:Y:S05]  /*0840*/  @P1 BRA `(.L_x_100) ;  /* 0x0000000000741947 */ /* 0x000fea0003800000 */
[----:B------:R-:W2:Y:S01]  /*0850*/  S2UR UR5, SR_CgaCtaId ;  /* 0x00000000000579c3 */ /* 0x000ea20000008800 */
[----:B------:R-:W-:Y:S02]  /*0860*/  UMOV UR4, 0x400 ;  /* 0x0000040000047882 */ /* 0x000fe40000000000 */
[----:B--2---:R-:W-:-:S06]  /*0870*/  ULEA UR4, UR5, UR4, 0x18 ;  /* 0x0000000405047291 */ /* 0x004fcc000f8ec0ff */
[----:B------:R-:W-:-:S05]  /*0880*/  IMAD.U32 R27, RZ, RZ, UR4 ;  /* 0x00000004ff1b7e24 */ /* 0x000fca000f8e00ff */
[----:B------:R-:W2:Y:S04]  /*0890*/  LDS.128 R4, [R27+0xc00] ;  /* 0x000c00001b047984 */ /* 0x000ea80000000c00 */
[----:B------:R-:W3:Y:S04]  /*08a0*/  LDS.128 R20, [R27+0xc10] ;  /* 0x000c10001b147984 */ /* 0x000ee80000000c00 */
[----:B-1----:R-:W1:Y:S04]  /*08b0*/  LDS.128 R8, [R27+0xc20] ;  /* 0x000c20001b087984 */ /* 0x002e680000000c00 */
[----:B0-----:R-:W0:Y:S04]  /*08c0*/  LDS.128 R12, [R27+0xc30] ;  /* 0x000c30001b0c7984 */ /* 0x001e280000000c00 */
[----:B------:R4:W-:Y:S01]  /*08d0*/  STS [R27+0xc44], RZ ;  /* 0x000c44ff1b007388 */ /* 0x0009e20000000800 */
[----:B--2---:R-:W-:-:S02]  /*08e0*/  IMAD.IADD R3, R5, 0x1, R6 ;  /* 0x0000000105037824 */ /* 0x004fc400078e0206 */
[----:B------:R-:W-:-:S03]  /*08f0*/  IMAD.MOV.U32 R2, RZ, RZ, R5 ;  /* 0x000000ffff027224 */ /* 0x000fc600078e0005 */
[----:B------:R-:W-:Y:S02]  /*0900*/  IADD3 R16, PT, PT, R3, R7, RZ ;  /* 0x0000000703107210 */ /* 0x000fe40007ffe0ff */
[----:B------:R4:W-:Y:S03]  /*0910*/  STS.64 [R27+0xc48], R2 ;  /* 0x000c48021b007388 */ /* 0x0009e60000000a00 */
[----:B---3--:R-:W-:-:S04]  /*0920*/  IMAD.IADD R17, R16, 0x1, R20 ;  /* 0x0000000110117824 */ /* 0x008fc800078e0214 */
[----:B------:R-:W-:-:S05]  /*0930*/  IMAD.IADD R18, R21, 0x1, R17 ;  /* 0x0000000115127824 */ /* 0x000fca00078e0211 */
[----:B------:R-:W-:-:S05]  /*0940*/  IADD3 R19, PT, PT, R22, R18, RZ ;  /* 0x0000001216137210 */ /* 0x000fca0007ffe0ff */
[----:B------:R-:W-:Y:S01]  /*0950*/  IMAD.IADD R20, R23, 0x1, R19 ;  /* 0x0000000117147824 */ /* 0x000fe200078e0213 */
[----:B------:R4:W-:Y:S03]  /*0960*/  STS.128 [R27+0xc50], R16 ;  /* 0x000c50101b007388 */ /* 0x0009e60000000c00 */
[----:B-1----:R-:W-:-:S05]  /*0970*/  IMAD.IADD R21, R20, 0x1, R8 ;  /* 0x0000000114157824 */ /* 0x002fca00078e0208 */
[----:B------:R-:W-:-:S05]  /*0980*/  IADD3 R22, PT, PT, R9, R21, RZ ;  /* 0x0000001509167210 */ /* 0x000fca0007ffe0ff */
[----:B------:R-:W-:-:S04]  /*0990*/  IMAD.IADD R23, R10, 0x1, R22 ;  /* 0x000000010a177824 */ /* 0x000fc800078e0216 */
[----:B------:R-:W-:Y:S01]  /*09a0*/  IMAD.IADD R8, R11, 0x1, R23 ;  /* 0x000000010b087824 */ /* 0x000fe200078e0217 */
[----:B------:R4:W-:Y:S04]  /*09b0*/  STS.128 [R27+0xc60], R20 ;  /* 0x000c60141b007388 */ /* 0x0009e80000000c00 */
[----:B0-----:R-:W-:-:S05]  /*09c0*/  IADD3 R9, PT, PT, R8, R12, RZ ;  /* 0x0000000c08097210 */ /* 0x001fca0007ffe0ff */
[----:B------:R-:W-:-:S05]  /*09d0*/  IMAD.IADD R10, R13, 0x1, R9 ;  /* 0x000000010d0a7824 */ /* 0x000fca00078e0209 */
[----:B------:R-:W-:-:S05]  /*09e0*/  IADD3 R11, PT, PT, R14, R10, RZ ;  /* 0x0000000a0e0b7210 */ /* 0x000fca0007ffe0ff */
[----:B------:R-:W-:Y:S01]  /*09f0*/  IMAD.IADD R4, R15, 0x1, R11 ;  /* 0x000000010f047824 */ /* 0x000fe200078e020b */
[----:B------:R4:W-:Y:S04]  /*0a00*/  STS.128 [R27+0xc70], R8 ;  /* 0x000c70081b007388 */ /* 0x0009e80000000c00 */
[----:B------:R4:W-:Y:S02]  /*0a10*/  STS [R27+0xc80], R4 ;  /* 0x000c80041b007388 */ /* 0x0009e40000000800 */
.L_x_100:
[----:B------:R-:W-:Y:S05]  /*0a20*/  BSYNC.RECONVERGENT B0 ;  /* 0x0000000000007941 */ /* 0x000fea0003800200 */
.L_x_99:
[----:B------:R-:W-:Y:S06]  /*0a30*/  BAR.SYNC.DEFER_BLOCKING 0x0 ;  /* 0x0000000000007b1d */ /* 0x000fec0000010000 */
[----:B------:R-:W-:Y:S05]  /*0a40*/  @P2 EXIT ;  /* 0x000000000000294d */ /* 0x000fea0003800000 */
[----:B------:R-:W-:Y:S01]  /*0a50*/  IMAD R6, R0, 0x4, R27 ;  /* 0x0000000400067824 */ /* 0x000fe200078e021b */
[----:B----4-:R-:W2:Y:S01]  /*0a60*/  LDC.64 R4, c[0x0][0x388] ;  /* 0x0000e200ff047b82 */ /* 0x010ea20000000a00 */
[----:B------:R-:W-:Y:S04]  /*0a70*/  LDS R0, [R25+0x804] ;  /* 0x0008040019007984 */ /* 0x000fe80000000800 */
[----:B------:R-:W3:Y:S02]  /*0a80*/  LDS R3, [R6+0xc44] ;  /* 0x000c440006037984 */ /* 0x000ee40000000800 */
[----:B---3--:R-:W-:-:S05]  /*0a90*/  IADD3 R2, PT, PT, R0, R3, RZ ;  /* 0x0000000300027210 */ /* 0x008fca0007ffe0ff */
[----:B------:R-:W-:Y:S01]  /*0aa0*/  IMAD R7, R2, 0x4, R27 ;  /* 0x0000000402077824 */ /* 0x000fe200078e021b */
[----:B------:R-:W-:Y:S08]  /*0ab0*/  BAR.SYNC.DEFER_BLOCKING 0x0 ;  /* 0x0000000000007b1d */ /* 0x000ff00000010000 */
[----:B------:R-:W3:Y:S01]  /*0ac0*/  LDC.64 R2, c[0x0][0x380] ;  /* 0x0000e000ff027b82 */ /* 0x000ee20000000a00 */
[----:B------:R-:W-:Y:S04]  /*0ad0*/  STS [R7], R24 ;  /* 0x0000001807007388 */ /* 0x000fe80000000800 */
[----:B------:R-:W-:Y:S01]  /*0ae0*/  STS [R7+0x804], R0 ;  /* 0x0008040007007388 */ /* 0x000fe20000000800 */
[----:B---3--:R-:W-:-:S02]  /*0af0*/  IMAD.WIDE.U32 R2, R26, 0x4, R2 ;  /* 0x000000041a027825 */ /* 0x008fc400078e0002 */
[----:B------:R-:W-:Y:S02]  /*0b00*/  BAR.SYNC.DEFER_BLOCKING 0x0 ;  /* 0x0000000000007b1d */ /* 0x000fe40000010000 */
[----:B--2---:R-:W-:-:S04]  /*0b10*/  IMAD.WIDE.U32 R26, R26, 0x4, R4 ;  /* 0x000000041a1a7825 */ /* 0x004fc800078e0004 */
[----:B------:R-:W2:Y:S04]  /*0b20*/  LDS R9, [R25] ;  /* 0x0000000019097984 */ /* 0x000ea80000000800 */
[----:B------:R-:W3:Y:S04]  /*0b30*/  LDS R11, [R25+0x804] ;  /* 0x00080400190b7984 */ /* 0x000ee80000000800 */
[----:B--2---:R-:W-:Y:S04]  /*0b40*/  STG.E desc[UR8][R2.64], R9 ;  /* 0x0000000902007986 */ /* 0x004fe8000c101908 */
[----:B---3--:R-:W-:Y:S01]  /*0b50*/  STG.E desc[UR8][R26.64], R11 ;  /* 0x0000000b1a007986 */ /* 0x008fe2000c101908 */
[----:B------:R-:W-:Y:S05]  /*0b60*/  EXIT ;  /* 0x000000000000794d */ /* 0x000fea0003800000 */
.L_x_101:
        /* <DEDUP_REMOVED lines=9> */
.L_x_106:


//--------------------- .nv.shared._ZN3cub18CUB_300001_SM_10006detail4scan16DeviceScanKernelINS2_10policy_hubIjjjjN4cuda3std3__44plusIvEEE10Policy1000EPjSC_NS0_13ScanTileStateIjLb1EEES9_NS1_10InputValueIjSC_EEjjLb0EjEEvT0_T1_T2_iT3_T4_T5_ --------------------------
	.section	.nv.shared._ZN3cub18CUB_300001_SM_10006detail4scan16DeviceScanKernelINS2_10policy_hubIjjjjN4cuda3std3__44plusIvEEE10Policy1000EPjSC_NS0_13ScanTileStateIjLb1EEES9_NS1_10InputValueIjSC_EEjjLb0EjEEvT0_T1_T2_iT3_T4_T5_,"aw",@nobits
	.sectionflags	@""
	.align	16
.nv.shared._ZN3cub18CUB_300001_SM_10006detail4scan16DeviceScanKernelINS2_10policy_hubIjjjjN4cuda3std3__44plusIvEEE10Policy1000EPjSC_NS0_13ScanTileStateIjLb1EEES9_NS1_10InputValueIjSC_EEjjLb0EjEEvT0_T1_T2_iT3_T4_T5_:
	.zero		34832


//--------------------- .nv.shared.reserved.0     --------------------------
	.section	.nv.shared.reserved.0,"aw",@nobits
	.weak		__nv_reservedSMEM_offset_0_alias
	.size		__nv_reservedSMEM_offset_0_alias, 0, 64
	.other		__nv_reservedSMEM_offset_0_alias,@"STO_CUDA_RESERVED_SHARED STV_DEFAULT"
__nv_reservedSMEM_offset_0_alias:
	.zero		0
	.zero		64


//--------------------- .nv.global                --------------------------
	.section	.nv.global,"aw",@nobits
.nv.global:
	.type		_ZN34_INTERNAL_fcb23048_4_k_cu_a1b564116thrust24THRUST_300001_SM_1000_NS12placeholders2_5E,@object
	.size		_ZN34_INTERNAL_fcb23048_4_k_cu_a1b564116thrust24THRUST_300001_SM_1000_NS12placeholders2_5E,(_ZN34_INTERNAL_fcb23048_4_k_cu_a1b564114cuda3std3__45__cpo6cbeginE - _ZN34_INTERNAL_fcb23048_4_k_cu_a1b564116thrust24THRUST_300001_SM_1000_NS12placeholders2_5E)
_ZN34_INTERNAL_fcb23048_4_k_cu_a1b564116thrust24THRUST_300001_SM_1000_NS12placeholders2_5E:
	.zero		1
	.type		_ZN34_INTERNAL_fcb23048_4_k_cu_a1b564114cuda3std3__45__cpo6cbeginE,@object
	.size		_ZN34_INTERNAL_fcb23048_4_k_cu_a1b564114cuda3std3__45__cpo6cbeginE,(_ZN34_INTERNAL_fcb23048_4_k_cu_a1b564114cuda3std6ranges3__45__cpo6cbeginE - _ZN34_INTERNAL_fcb23048_4_k_cu_a1b564114cuda3std3__45__cpo6cbeginE)
_ZN34_INTERNAL_fcb23048_4_k_cu_a1b564114cuda3std3__45__cpo6cbeginE:
	.zero		1
	.type		_ZN34_INTERNAL_fcb23048_4_k_cu_a1b564114cuda3std6ranges3__45__cpo6cbeginE,@object
	.size		_ZN34_INTERNAL_fcb23048_4_k_cu_a1b564114cuda3std6ranges3__45__cpo6cbeginE,(_ZN34_INTERNAL_fcb23048_4_k_cu_a1b564114cuda3std3__48in_placeE - _ZN34_INTERNAL_fcb23048_4_k_cu_a1b564114cuda3std6ranges3__45__cpo6cbeginE)
_ZN34_INTERNAL_fcb23048_4_k_cu_a1b564114cuda3std6ranges3__45__cpo6cbeginE:
	.zero		1
	.type		_ZN34_INTERNAL_fcb23048_4_k_cu_a1b564114cuda3std3__48in_placeE,@object
	.size		_ZN34_INTERNAL_fcb23048_4_k_cu_a1b564114cuda3std3__48in_placeE,(_ZN34_INTERNAL_fcb23048_4_k_cu_a1b564114cuda3std6ranges3__45__cpo4sizeE - _ZN34_INTERNAL_fcb23048_4_k_cu_a1b564114cuda3std3__48in_placeE)
_ZN34_INTERNAL_fcb23048_4_k_cu_a1b564114cuda3std3__48in_placeE:
	.zero		1
	.type		_ZN34_INTERNAL_fcb23048_4_k_cu_a1b564114cuda3std6ranges3__45__cpo4sizeE,@object
	.size		_ZN34_INTERNAL_fcb23048_4_k_cu_a1b564114cuda3std6ranges3__45__cpo4sizeE,(_ZN34_INTERNAL_fcb23048_4_k_cu_a1b564116thrust24THRUST_300001_SM_1000_NS12placeholders2_9E - _ZN34_INTERNAL_fcb23048_4_k_cu_a1b564114cuda3std6ranges3__45__cpo4sizeE)
_ZN34_INTERNAL_fcb23048_4_k_cu_a1b564114cuda3std6ranges3__45__cpo4sizeE:
	.zero		1
	.type		_ZN34_INTERNAL_fcb23048_4_k_cu_a1b564116thrust24THRUST_300001_SM_1000_NS12placeholders2_9E,@object
	.size		_ZN34_INTERNAL_fcb23048_4_k_cu_a1b564116thrust24THRUST_300001_SM_1000_NS12placeholders2_9E,(_ZN34_INTERNAL_fcb23048_4_k_cu_a1b564114cuda3std3__45__cpo7crbeginE - _ZN34_INTERNAL_fcb23048_4_k_cu_a1b564116thrust24THRUST_300001_SM_1000_NS12placeholders2_9E)
_ZN34_INTERNAL_fcb23048_4_k_cu_a1b564116thrust24THRUST_300001_SM_1000_NS12placeholders2_9E:
	.zero		1
	.type		_ZN34_INTERNAL_fcb23048_4_k_cu_a1b564114cuda3std3__45__cpo7crbeginE,@object
	.size		_ZN34_INTERNAL_fcb23048_4_k_cu_a1b564114cuda3std3__45__cpo7crbeginE,(_ZN34_INTERNAL_fcb23048_4_k_cu_a1b564114cuda3std6ranges3__45__cpo4nextE - _ZN34_INTERNAL_fcb23048_4_k_cu_a1b564114cuda3std3__45__cpo7crbeginE)
_ZN34_INTERNAL_fcb23048_4_k_cu_a1b564114cuda3std3__45__cpo7crbeginE:
	.zero		1
	.type		_ZN34_INTERNAL_fcb23048_4_k_cu_a1b564114cuda3std6ranges3__45__cpo4nextE,@object
	.size		_ZN34_INTERNAL_fcb23048_4_k_cu_a1b564114cuda3std6ranges3__45__cpo4nextE,(_ZN34_INTERNAL_fcb23048_4_k_cu_a1b564114cuda3std6ranges3__45__cpo4swapE - _ZN34_INTERNAL_fcb23048_4_k_cu_a1b564114cuda3std6ranges3__45__cpo4nextE)
_ZN34_INTERNAL_fcb23048_4_k_cu_a1b564114cuda3std6ranges3__45__cpo4nextE:
	.zero		1
	.type		_ZN34_INTERNAL_fcb23048_4_k_cu_a1b564114cuda3std6ranges3__45__cpo4swapE,@object
	.size		_ZN34_INTERNAL_fcb23048_4_k_cu_a1b564114cuda3std6ranges3__45__cpo4swapE,(_ZN34_INTERNAL_fcb23048_4_k_cu_a1b564116thrust24THRUST_300001_SM_1000_NS12placeholders2_1E - _ZN34_INTERNAL_fcb23048_4_k_cu_a1b564114cuda3std6ranges3__45__cpo4swapE)
_ZN34_INTERNAL_fcb23048_4_k_cu_a1b564114cuda3std6ranges3__45__cpo4swapE:
	.zero		1
	.type		_ZN34_INTERNAL_fcb23048_4_k_cu_a1b564116thrust24THRUST_300001_SM_1000_NS12placeholders2_1E,@object
	.size		_ZN34_INTERNAL_fcb23048_4_k_cu_a1b564116thrust24THRUST_300001_SM_1000_NS12placeholders2_1E,(_ZN34_INTERNAL_fcb23048_4_k_cu_a1b564116thrust24THRUST_300001_SM_1000_NS12placeholders2_3E - _ZN34_INTERNAL_fcb23048_4_k_cu_a1b564116thrust24THRUST_300001_SM_1000_NS12placeholders2_1E)
_ZN34_INTERNAL_fcb23048_4_k_cu_a1b564116thrust24THRUST_300001_SM_1000_NS12placeholders2_1E:
	.zero		1
	.type		_ZN34_INTERNAL_fcb23048_4_k_cu_a1b564116thrust24THRUST_300001_SM_1000_NS12placeholders2_3E,@object
	.size		_ZN34_INTERNAL_fcb23048_4_k_cu_a1b564116thrust24THRUST_300001_SM_1000_NS12placeholders2_3E,(_ZN34_INTERNAL_fcb23048_4_k_cu_a1b564114cuda3std3__45__cpo5beginE - _ZN34_INTERNAL_fcb23048_4_k_cu_a1b564116thrust24THRUST_300001_SM_1000_NS12placeholders2_3E)
_ZN34_INTERNAL_fcb23048_4_k_cu_a1b564116thrust24THRUST_300001_SM_1000_NS12placeholders2_3E:
	.zero		1
	.type		_ZN34_INTERNAL_fcb23048_4_k_cu_a1b564114cuda3std3__45__cpo5beginE,@object
	.size		_ZN34_INTERNAL_fcb23048_4_k_cu_a1b564114cuda3std3__45__cpo5beginE,(_ZN34_INTERNAL_fcb23048_4_k_cu_a1b564114cuda3std6ranges3__45__cpo5beginE - _ZN34_INTERNAL_fcb23048_4_k_cu_a1b564114cuda3std3__45__cpo5beginE)
_ZN34_INTERNAL_fcb23048_4_k_cu_a1b564114cuda3std3__45__cpo5beginE:
	.zero		1
	.type		_ZN34_INTERNAL_fcb23048_4_k_cu_a1b564114cuda3std6ranges3__45__cpo5beginE,@object
	.size		_ZN34_INTERNAL_fcb23048_4_k_cu_a1b564114cuda3std6ranges3__45__cpo5beginE,(_ZN34_INTERNAL_fcb23048_4_k_cu_a1b564114cuda3std3__436_GLOBAL__N__fcb23048_4_k_cu_a1b564116ignoreE - _ZN34_INTERNAL_fcb23048_4_k_cu_a1b564114cuda3std6ranges3__45__cpo5beginE)
_ZN34_INTERNAL_fcb23048_4_k_cu_a1b564114cuda3std6ranges3__45__cpo5beginE:
	.zero		1
	.type		_ZN34_INTERNAL_fcb23048_4_k_cu_a1b564114cuda3std3__436_GLOBAL__N__fcb23048_4_k_cu_a1b564116ignoreE,@object
	.size		_ZN34_INTERNAL_fcb23048_4_k_cu_a1b564114cuda3std3__436_GLOBAL__N__fcb23048_4_k_cu_a1b564116ignoreE,(_ZN34_INTERNAL_fcb23048_4_k_cu_a1b564114cuda3std6ranges3__45__cpo4dataE - _ZN34_INTERNAL_fcb23048_4_k_cu_a1b564114cuda3std3__436_GLOBAL__N__fcb23048_4_k_cu_a1b564116ignoreE)
_ZN34_INTERNAL_fcb23048_4_k_cu_a1b564114cuda3std3__436_GLOBAL__N__fcb23048_4_k_cu_a1b564116ignoreE:
	.zero		1
	.type		_ZN34_INTERNAL_fcb23048_4_k_cu_a1b564114cuda3std6ranges3__45__cpo4dataE,@object
	.size		_ZN34_INTERNAL_fcb23048_4_k_cu_a1b564114cuda3std6ranges3__45__cpo4dataE,(_ZN34_INTERNAL_fcb23048_4_k_cu_a1b564116thrust24THRUST_300001_SM_1000_NS12placeholders2_7E - _ZN34_INTERNAL_fcb23048_4_k_cu_a1b564114cuda3std6ranges3__45__cpo4dataE)
_ZN34_INTERNAL_fcb23048_4_k_cu_a1b564114cuda3std6ranges3__45__cpo4dataE:
	.zero		1
	.type		_ZN34_INTERNAL_fcb23048_4_k_cu_a1b564116thrust24THRUST_300001_SM_1000_NS12placeholders2_7E,@object
	.size		_ZN34_INTERNAL_fcb23048_4_k_cu_a1b564116thrust24THRUST_300001_SM_1000_NS12placeholders2_7E,(_ZN34_INTERNAL_fcb23048_4_k_cu_a1b564114cuda3std3__45__cpo6rbeginE - _ZN34_INTERNAL_fcb23048_4_k_cu_a1b564116thrust24THRUST_300001_SM_1000_NS12placeholders2_7E)
_ZN34_INTERNAL_fcb23048_4_k_cu_a1b564116thrust24THRUST_300001_SM_1000_NS12placeholders2_7E:
	.zero		1
	.type		_ZN34_INTERNAL_fcb23048_4_k_cu_a1b564114cuda3std3__45__cpo6rbeginE,@object
	.size		_ZN34_INTERNAL_fcb23048_4_k_cu_a1b564114cuda3std3__45__cpo6rbeginE,(_ZN34_INTERNAL_fcb23048_4_k_cu_a1b564114cuda3std6ranges3__45__cpo7advanceE - _ZN34_INTERNAL_fcb23048_4_k_cu_a1b564114cuda3std3__45__cpo6rbeginE)
_ZN34_INTERNAL_fcb23048_4_k_cu_a1b564114cuda3std3__45__cpo6rbeginE:
	.zero		1
	.type		_ZN34_INTERNAL_fcb23048_4_k_cu_a1b564114cuda3std6ranges3__45__cpo7advanceE,@object
	.size		_ZN34_INTERNAL_fcb23048_4_k_cu_a1b564114cuda3std6ranges3__45__cpo7advanceE,(_ZN34_INTERNAL_fcb23048_4_k_cu_a1b564114cuda3std3__47nulloptE - _ZN34_INTERNAL_fcb23048_4_k_cu_a1b564114cuda3std6ranges3__45__cpo7advanceE)
_ZN34_INTERNAL_fcb23048_4_k_cu_a1b564114cuda3std6ranges3__45__cpo7advanceE:
	.zero		1
	.type		_ZN34_INTERNAL_fcb23048_4_k_cu_a1b564114cuda3std3__47nulloptE,@object
	.size		_ZN34_INTERNAL_fcb23048_4_k_cu_a1b564114cuda3std3__47nulloptE,(_ZN34_INTERNAL_fcb23048_4_k_cu_a1b564114cuda3std6ranges3__45__cpo8distanceE - _ZN34_INTERNAL_fcb23048_4_k_cu_a1b564114cuda3std3__47nulloptE)
_ZN34_INTERNAL_fcb23048_4_k_cu_a1b564114cuda3std3__47nulloptE:
	.zero		1
	.type		_ZN34_INTERNAL_fcb23048_4_k_cu_a1b564114cuda3std6ranges3__45__cpo8distanceE,@object
	.size		_ZN34_INTERNAL_fcb23048_4_k_cu_a1b564114cuda3std6ranges3__45__cpo8distanceE,(_ZN34_INTERNAL_fcb23048_4_k_cu_a1b564116thrust24THRUST_300001_SM_1000_NS12placeholders2_6E - _ZN34_INTERNAL_fcb23048_4_k_cu_a1b564114cuda3std6ranges3__45__cpo8distanceE)
_ZN34_INTERNAL_fcb23048_4_k_cu_a1b564114cuda3std6ranges3__45__cpo8distanceE:
	.zero		1
	.type		_ZN34_INTERNAL_fcb23048_4_k_cu_a1b564116thrust24THRUST_300001_SM_1000_NS12placeholders2_6E,@object
	.size		_ZN34_INTERNAL_fcb23048_4_k_cu_a1b564116thrust24THRUST_300001_SM_1000_NS12placeholders2_6E,(_ZN34_INTERNAL_fcb23048_4_k_cu_a1b564114cuda3std3__45__cpo4cendE - _ZN34_INTERNAL_fcb23048_4_k_cu_a1b564116thrust24THRUST_300001_SM_1000_NS12placeholders2_6E)
_ZN34_INTERNAL_fcb23048_4_k_cu_a1b564116thrust24THRUST_300001_SM_1000_NS12placeholders2_6E:
	.zero		1
	.type		_ZN34_INTERNAL_fcb23048_4_k_cu_a1b564114cuda3std3__45__cpo4cendE,@object
	.size		_ZN34_INTERNAL_fcb23048_4_k_cu_a1b564114cuda3std3__45__cpo4cendE,(_ZN34_INTERNAL_fcb23048_4_k_cu_a1b564114cuda3std6ranges3__45__cpo4cendE - _ZN34_INTERNAL_fcb23048_4_k_cu_a1b564114cuda3std3__45__cpo4cendE)
_ZN34_INTERNAL_fcb23048_4_k_cu_a1b564114cuda3std3__45__cpo4cendE:
	.zero		1
	.type		_ZN34_INTERNAL_fcb23048_4_k_cu_a1b564114cuda3std6ranges3__45__cpo4cendE,@object
	.size		_ZN34_INTERNAL_fcb23048_4_k_cu_a1b564114cuda3std6ranges3__45__cpo4cendE,(_ZN34_INTERNAL_fcb23048_4_k_cu_a1b564114cuda3std3__420unreachable_sentinelE - _ZN34_INTERNAL_fcb23048_4_k_cu_a1b564114cuda3std6ranges3__45__cpo4cendE)
_ZN34_INTERNAL_fcb23048_4_k_cu_a1b564114cuda3std6ranges3__45__cpo4cendE:
	.zero		1
	.type		_ZN34_INTERNAL_fcb23048_4_k_cu_a1b564114cuda3std3__420unreachable_sentinelE,@object
	.size		_ZN34_INTERNAL_fcb23048_4_k_cu_a1b564114cuda3std3__420unreachable_sentinelE,(_ZN34_INTERNAL_fcb23048_4_k_cu_a1b564114cuda3std6ranges3__45__cpo5ssizeE - _ZN34_INTERNAL_fcb23048_4_k_cu_a1b564114cuda3std3__420unreachable_sentinelE)
_ZN34_INTERNAL_fcb23048_4_k_cu_a1b564114cuda3std3__420unreachable_sentinelE:
	.zero		1
	.type		_ZN34_INTERNAL_fcb23048_4_k_cu_a1b564114cuda3std6ranges3__45__cpo5ssizeE,@object
	.size		_ZN34_INTERNAL_fcb23048_4_k_cu_a1b564114cuda3std6ranges3__45__cpo5ssizeE,(_ZN34_INTERNAL_fcb23048_4_k_cu_a1b564116thrust24THRUST_300001_SM_1000_NS12placeholders3_10E - _ZN34_INTERNAL_fcb23048_4_k_cu_a1b564114cuda3std6ranges3__45__cpo5ssizeE)
_ZN34_INTERNAL_fcb23048_4_k_cu_a1b564114cuda3std6ranges3__45__cpo5ssizeE:
	.zero		1
	.type		_ZN34_INTERNAL_fcb23048_4_k_cu_a1b564116thrust24THRUST_300001_SM_1000_NS12placeholders3_10E,@object
	.size		_ZN34_INTERNAL_fcb23048_4_k_cu_a1b564116thrust24THRUST_300001_SM_1000_NS12placeholders3_10E,(_ZN34_INTERNAL_fcb23048_4_k_cu_a1b564114cuda3std3__45__cpo5crendE - _ZN34_INTERNAL_fcb23048_4_k_cu_a1b564116thrust24THRUST_300001_SM_1000_NS12placeholders3_10E)
_ZN34_INTERNAL_fcb23048_4_k_cu_a1b564116thrust24THRUST_300001_SM_1000_NS12placeholders3_10E:
	.zero		1
	.type		_ZN34_INTERNAL_fcb23048_4_k_cu_a1b564114cuda3std3__45__cpo5crendE,@object
	.size		_ZN34_INTERNAL_fcb23048_4_k_cu_a1b564114cuda3std3__45__cpo5crendE,(_ZN34_INTERNAL_fcb23048_4_k_cu_a1b564114cuda3std6ranges3__45__cpo4prevE - _ZN34_INTERNAL_fcb23048_4_k_cu_a1b564114cuda3std3__45__cpo5crendE)
_ZN34_INTERNAL_fcb23048_4_k_cu_a1b564114cuda3std3__45__cpo5crendE:
	.zero		1
	.type		_ZN34_INTERNAL_fcb23048_4_k_cu_a1b564114cuda3std6ranges3__45__cpo4prevE,@object
	.size		_ZN34_INTERNAL_fcb23048_4_k_cu_a1b564114cuda3std6ranges3__45__cpo4prevE,(_ZN34_INTERNAL_fcb23048_4_k_cu_a1b564114cuda3std6ranges3__45__cpo9iter_moveE - _ZN34_INTERNAL_fcb23048_4_k_cu_a1b564114cuda3std6ranges3__45__cpo4prevE)
_ZN34_INTERNAL_fcb23048_4_k_cu_a1b564114cuda3std6ranges3__45__cpo4prevE:
	.zero		1
	.type		_ZN34_INTERNAL_fcb23048_4_k_cu_a1b564114cuda3std6ranges3__45__cpo9iter_moveE,@object
	.size		_ZN34_INTERNAL_fcb23048_4_k_cu_a1b564114cuda3std6ranges3__45__cpo9iter_moveE,(_ZN34_INTERNAL_fcb23048_4_k_cu_a1b564116thrust24THRUST_300001_SM_1000_NS12placeholders2_2E - _ZN34_INTERNAL_fcb23048_4_k_cu_a1b564114cuda3std6ranges3__45__cpo9iter_moveE)
_ZN34_INTERNAL_fcb23048_4_k_cu_a1b564114cuda3std6ranges3__45__cpo9iter_moveE:
	.zero		1
	.type		_ZN34_INTERNAL_fcb23048_4_k_cu_a1b564116thrust24THRUST_300001_SM_1000_NS12placeholders2_2E,@object
	.size		_ZN34_INTERNAL_fcb23048_4_k_cu_a1b564116thrust24THRUST_300001_SM_1000_NS12placeholders2_2E,(_ZN34_INTERNAL_fcb23048_4_k_cu_a1b564116thrust24THRUST_300001_SM_1000_NS12placeholders2_4E - _ZN34_INTERNAL_fcb23048_4_k_cu_a1b564116thrust24THRUST_300001_SM_1000_NS12placeholders2_2E)
_ZN34_INTERNAL_fcb23048_4_k_cu_a1b564116thrust24THRUST_300001_SM_1000_NS12placeholders2_2E:
	.zero		1
	.type		_ZN34_INTERNAL_fcb23048_4_k_cu_a1b564116thrust24THRUST_300001_SM_1000_NS12placeholders2_4E,@object
	.size		_ZN34_INTERNAL_fcb23048_4_k_cu_a1b564116thrust24THRUST_300001_SM_1000_NS12placeholders2_4E,(_ZN34_INTERNAL_fcb23048_4_k_cu_a1b564114cuda3std3__45__cpo3endE - _ZN34_INTERNAL_fcb23048_4_k_cu_a1b564116thrust24THRUST_300001_SM_1000_NS12placeholders2_4E)
_ZN34_INTERNAL_fcb23048_4_k_cu_a1b564116thrust24THRUST_300001_SM_1000_NS12placeholders2_4E:
	.zero		1
	.type		_ZN34_INTERNAL_fcb23048_4_k_cu_a1b564114cuda3std3__45__cpo3endE,@object
	.size		_ZN34_INTERNAL_fcb23048_4_k_cu_a1b564114cuda3std3__45__cpo3endE,(_ZN34_INTERNAL_fcb23048_4_k_cu_a1b564114cuda3std6ranges3__45__cpo3endE - _ZN34_INTERNAL_fcb23048_4_k_cu_a1b564114cuda3std3__45__cpo3endE)
_ZN34_INTERNAL_fcb23048_4_k_cu_a1b564114cuda3std3__45__cpo3endE:
	.zero		1
	.type		_ZN34_INTERNAL_fcb23048_4_k_cu_a1b564114cuda3std6ranges3__45__cpo3endE,@object
	.size		_ZN34_INTERNAL_fcb23048_4_k_cu_a1b564114cuda3std6ranges3__45__cpo3endE,(_ZN34_INTERNAL_fcb23048_4_k_cu_a1b564114cuda3std3__419piecewise_constructE - _ZN34_INTERNAL_fcb23048_4_k_cu_a1b564114cuda3std6ranges3__45__cpo3endE)
_ZN34_INTERNAL_fcb23048_4_k_cu_a1b564114cuda3std6ranges3__45__cpo3endE:
	.zero		1
	.type		_ZN34_INTERNAL_fcb23048_4_k_cu_a1b564114cuda3std3__419piecewise_constructE,@object
	.size		_ZN34_INTERNAL_fcb23048_4_k_cu_a1b564114cuda3std3__419piecewise_constructE,(_ZN34_INTERNAL_fcb23048_4_k_cu_a1b564114cuda3std6ranges3__45__cpo5cdataE - _ZN34_INTERNAL_fcb23048_4_k_cu_a1b564114cuda3std3__419piecewise_constructE)
_ZN34_INTERNAL_fcb23048_4_k_cu_a1b564114cuda3std3__419piecewise_constructE:
	.zero		1
	.type		_ZN34_INTERNAL_fcb23048_4_k_cu_a1b564114cuda3std6ranges3__45__cpo5cdataE,@object
	.size		_ZN34_INTERNAL_fcb23048_4_k_cu_a1b564114cuda3std6ranges3__45__cpo5cdataE,(_ZN34_INTERNAL_fcb23048_4_k_cu_a1b564116thrust24THRUST_300001_SM_1000_NS12placeholders2_8E - _ZN34_INTERNAL_fcb23048_4_k_cu_a1b564114cuda3std6ranges3__45__cpo5cdataE)
_ZN34_INTERNAL_fcb23048_4_k_cu_a1b564114cuda3std6ranges3__45__cpo5cdataE:
	.zero		1
	.type		_ZN34_INTERNAL_fcb23048_4_k_cu_a1b564116thrust24THRUST_300001_SM_1000_NS12placeholders2_8E,@object
	.size		_ZN34_INTERNAL_fcb23048_4_k_cu_a1b564116thrust24THRUST_300001_SM_1000_NS12placeholders2_8E,(_ZN34_INTERNAL_fcb23048_4_k_cu_a1b564114cuda3std3__45__cpo4rendE - _ZN34_INTERNAL_fcb23048_4_k_cu_a1b564116thrust24THRUST_300001_SM_1000_NS12placeholders2_8E)
_ZN34_INTERNAL_fcb23048_4_k_cu_a1b564116thrust24THRUST_300001_SM_1000_NS12placeholders2_8E:
	.zero		1
	.type		_ZN34_INTERNAL_fcb23048_4_k_cu_a1b564114cuda3std3__45__cpo4rendE,@object
	.size		_ZN34_INTERNAL_fcb23048_4_k_cu_a1b564114cuda3std3__45__cpo4rendE,(_ZN34_INTERNAL_fcb23048_4_k_cu_a1b564114cuda3std6ranges3__45__cpo9iter_swapE - _ZN34_INTERNAL_fcb23048_4_k_cu_a1b564114cuda3std3__45__cpo4rendE)
_ZN34_INTERNAL_fcb23048_4_k_cu_a1b564114cuda3std3__45__cpo4rendE:
	.zero		1
	.type		_ZN34_INTERNAL_fcb23048_4_k_cu_a1b564114cuda3std6ranges3__45__cpo9iter_swapE,@object
	.size		_ZN34_INTERNAL_fcb23048_4_k_cu_a1b564114cuda3std6ranges3__45__cpo9iter_swapE,(_ZN34_INTERNAL_fcb23048_4_k_cu_a1b564114cuda3std3__48unexpectE - _ZN34_INTERNAL_fcb23048_4_k_cu_a1b564114cuda3std6ranges3__45__cpo9iter_swapE)
_ZN34_INTERNAL_fcb23048_4_k_cu_a1b564114cuda3std6ranges3__45__cpo9iter_swapE:
	.zero		1
	.type		_ZN34_INTERNAL_fcb23048_4_k_cu_a1b564114cuda3std3__48unexpectE,@object
	.size		_ZN34_INTERNAL_fcb23048_4_k_cu_a1b564114cuda3std3__48unexpectE,(_ZN34_INTERNAL_fcb23048_4_k_cu_a1b564116thrust24THRUST_300001_SM_1000_NS6system6detail10sequential3seqE - _ZN34_INTERNAL_fcb23048_4_k_cu_a1b564114cuda3std3__48unexpectE)
_ZN34_INTERNAL_fcb23048_4_k_cu_a1b564114cuda3std3__48unexpectE:
	.zero		1
	.type		_ZN34_INTERNAL_fcb23048_4_k_cu_a1b564116thrust24THRUST_300001_SM_1000_NS6system6detail10sequential3seqE,@object
	.size		_ZN34_INTERNAL_fcb23048_4_k_cu_a1b564116thrust24THRUST_300001_SM_1000_NS6system6detail10sequential3seqE,(.L_29 - _ZN34_INTERNAL_fcb23048_4_k_cu_a1b564116thrust24THRUST_300001_SM_1000_NS6system6detail10sequential3seqE)
_ZN34_INTERNAL_fcb23048_4_k_cu_a1b564116thrust24THRUST_300001_SM_1000_NS6system6detail10sequential3seqE:
	.zero		1
.L_29:


//--------------------- .nv.shared._ZN3cub18CUB_300001_SM_10006detail4scan20DeviceScanInitKernelINS0_13ScanTileStateIjLb1EEEEEvT_i --------------------------
	.section	.nv.shared._ZN3cub18CUB_300001_SM_10006detail4scan20DeviceScanInitKernelINS0_13ScanTileStateIjLb1EEEEEvT_i,"aw",@nobits
	.sectionflags	@""
	.align	16
	.zero		1024


//--------------------- .nv.shared._ZN3cub18CUB_300001_SM_10006detail11EmptyKernelIvEEvv --------------------------
	.section	.nv.shared._ZN3cub18CUB_300001_SM_10006detail11EmptyKernelIvEEvv,"aw",@nobits
	.sectionflags	@""
	.align	16
	.zero		1024


//--------------------- .nv.shared._Z13block_shufflePjS_S_S_jj --------------------------
	.section	.nv.shared._Z13block_shufflePjS_S_S_jj,"aw",@nobits
	.sectionflags	@""
	.align	16
	.zero		1024


//--------------------- .nv.shared._Z16radix_sort_blockPjS_S_jS_j --------------------------
	.section	.nv.shared._Z16radix_sort_blockPjS_S_jS_j,"aw",@nobits
	.sectionflags	@""
	.align	16
	.zero		1024


//--------------------- .nv.constant0._ZN3cub18CUB_300001_SM_10006detail4scan16DeviceScanKernelINS2_10policy_hubIjjjjN4cuda3std3__44plusIvEEE10Policy1000EPjSC_NS0_13ScanTileStateIjLb1EEES9_NS1_10InputValueIjSC_EEjjLb0EjEEvT0_T1_T2_iT3_T4_T5_ --------------------------
	.section	.nv.constant0._ZN3cub18CUB_300001_SM_10006detail4scan16DeviceScanKernelINS2_10policy_hubIjjjjN4cuda3std3__44plusIvEEE10Policy1000EPjSC_NS0_13ScanTileStateIjLb1EEES9_NS1_10InputValueIjSC_EEjjLb0EjEEvT0_T1_T2_iT3_T4_T5_,"a",@progbits
	.sectionflags	@""
	.align	4
.nv.constant0._ZN3cub18CUB_300001_SM_10006detail4scan16DeviceScanKernelINS2_10policy_hubIjjjjN4cuda3std3__44plusIvEEE10Policy1000EPjSC_NS0_13ScanTileStateIjLb1EEES9_NS1_10InputValueIjSC_EEjjLb0EjEEvT0_T1_T2_iT3_T4_T5_:
	.zero		948


//--------------------- .nv.constant0._ZN3cub18CUB_300001_SM_10006detail4scan20DeviceScanInitKernelINS0_13ScanTileStateIjLb1EEEEEvT_i --------------------------
	.section	.nv.constant0._ZN3cub18CUB_300001_SM_10006detail4scan20DeviceScanInitKernelINS0_13ScanTileStateIjLb1EEEEEvT_i,"a",@progbits
	.sectionflags	@""
	.align	4
.nv.constant0._ZN3cub18CUB_300001_SM_10006detail4scan20DeviceScanInitKernelINS0_13ScanTileStateIjLb1EEEEEvT_i:
	.zero		908


//--------------------- .nv.constant0._ZN3cub18CUB_300001_SM_10006detail11EmptyKernelIvEEvv --------------------------
	.section	.nv.constant0._ZN3cub18CUB_300001_SM_10006detail11EmptyKernelIvEEvv,"a",@progbits
	.sectionflags	@""
	.align	4
.nv.constant0._ZN3cub18CUB_300001_SM_10006detail11EmptyKernelIvEEvv:
	.zero		896


//--------------------- .nv.constant0._Z13block_shufflePjS_S_S_jj --------------------------
	.section	.nv.constant0._Z13block_shufflePjS_S_S_jj,"a",@progbits
	.sectionflags	@""
	.align	4
.nv.constant0._Z13block_shufflePjS_S_S_jj:
	.zero		936


//--------------------- .nv.constant0._Z16radix_sort_blockPjS_S_jS_j --------------------------
	.section	.nv.constant0._Z16radix_sort_blockPjS_S_jS_j,"a",@progbits
	.sectionflags	@""
	.align	4
.nv.constant0._Z16radix_sort_blockPjS_S_jS_j:
	.zero		940


//--------------------- SYMBOLS --------------------------

	.type		.nv.reservedSmem.offset0,@object
	.size		.nv.reservedSmem.offset0,0x4
	.type		.nv.reservedSmem.cap,@object
	.size		.nv.reservedSmem.cap,0x4
